//
// Generated by NVIDIA NVVM Compiler
//
// Compiler Build ID: CL-36424714
// Cuda compilation tools, release 13.0, V13.0.88
// Based on NVVM 20.0.0
//

.version 9.0
.target sm_100
.address_size 64

	// .globl	_Z22compute_density_kernelPKfS0_S0_S0_Pfiiff

.visible .entry _Z22compute_density_kernelPKfS0_S0_S0_Pfiiff(
	.param .u64 .ptr .align 1 _Z22compute_density_kernelPKfS0_S0_S0_Pfiiff_param_0,
	.param .u64 .ptr .align 1 _Z22compute_density_kernelPKfS0_S0_S0_Pfiiff_param_1,
	.param .u64 .ptr .align 1 _Z22compute_density_kernelPKfS0_S0_S0_Pfiiff_param_2,
	.param .u64 .ptr .align 1 _Z22compute_density_kernelPKfS0_S0_S0_Pfiiff_param_3,
	.param .u64 .ptr .align 1 _Z22compute_density_kernelPKfS0_S0_S0_Pfiiff_param_4,
	.param .u32 _Z22compute_density_kernelPKfS0_S0_S0_Pfiiff_param_5,
	.param .u32 _Z22compute_density_kernelPKfS0_S0_S0_Pfiiff_param_6,
	.param .f32 _Z22compute_density_kernelPKfS0_S0_S0_Pfiiff_param_7,
	.param .f32 _Z22compute_density_kernelPKfS0_S0_S0_Pfiiff_param_8
)
{
	.reg .pred 	%p<30>;
	.reg .b32 	%r<32>;
	.reg .b32 	%f<216>;
	.reg .b64 	%rd<38>;

	ld.param.u64 	%rd16, [_Z22compute_density_kernelPKfS0_S0_S0_Pfiiff_param_0];
	ld.param.u64 	%rd17, [_Z22compute_density_kernelPKfS0_S0_S0_Pfiiff_param_1];
	ld.param.u64 	%rd18, [_Z22compute_density_kernelPKfS0_S0_S0_Pfiiff_param_2];
	ld.param.u64 	%rd19, [_Z22compute_density_kernelPKfS0_S0_S0_Pfiiff_param_3];
	ld.param.u32 	%r14, [_Z22compute_density_kernelPKfS0_S0_S0_Pfiiff_param_5];
	ld.param.u32 	%r15, [_Z22compute_density_kernelPKfS0_S0_S0_Pfiiff_param_6];
	ld.param.f32 	%f62, [_Z22compute_density_kernelPKfS0_S0_S0_Pfiiff_param_7];
	ld.param.f32 	%f63, [_Z22compute_density_kernelPKfS0_S0_S0_Pfiiff_param_8];
	cvta.to.global.u64 	%rd1, %rd18;
	cvta.to.global.u64 	%rd2, %rd19;
	cvta.to.global.u64 	%rd3, %rd17;
	cvta.to.global.u64 	%rd4, %rd16;
	mov.u32 	%r16, %ctaid.x;
	mov.u32 	%r17, %ntid.x;
	mov.u32 	%r18, %tid.x;
	mad.lo.s32 	%r1, %r16, %r17, %r18;
	setp.ge.s32 	%p1, %r1, %r14;
	@%p1 bra 	$L__BB0_48;
	mul.lo.s32 	%r19, %r1, 3;
	mul.wide.s32 	%rd20, %r19, 4;
	add.s64 	%rd21, %rd4, %rd20;
	ld.global.f32 	%f1, [%rd21];
	ld.global.f32 	%f2, [%rd21+4];
	ld.global.f32 	%f3, [%rd21+8];
	setp.lt.s32 	%p2, %r14, 1;
	mov.f32 	%f215, 0f00000000;
	@%p2 bra 	$L__BB0_15;
	mul.f32 	%f67, %f62, %f62;
	mul.f32 	%f68, %f62, %f67;
	mul.f32 	%f69, %f68, 0f40490FDB;
	mov.f32 	%f70, 0f41000000;
	div.rn.f32 	%f4, %f70, %f69;
	add.f32 	%f5, %f4, %f4;
	setp.eq.s32 	%p3, %r14, 1;
	mov.f32 	%f215, 0f00000000;
	mov.b32 	%r27, 0;
	@%p3 bra 	$L__BB0_8;
	and.b32  	%r27, %r14, 2147483646;
	neg.s32 	%r29, %r27;
	add.s64 	%rd35, %rd1, 4;
	mov.f32 	%f215, 0f00000000;
	mov.b32 	%r28, 0;
$L__BB0_4:
	mul.wide.u32 	%rd22, %r28, 4;
	add.s64 	%rd9, %rd4, %rd22;
	ld.global.f32 	%f72, [%rd9];
	ld.global.f32 	%f73, [%rd9+4];
	ld.global.f32 	%f74, [%rd9+8];
	sub.f32 	%f75, %f1, %f72;
	sub.f32 	%f76, %f2, %f73;
	sub.f32 	%f77, %f3, %f74;
	mul.f32 	%f78, %f76, %f76;
	fma.rn.f32 	%f79, %f75, %f75, %f78;
	fma.rn.f32 	%f80, %f77, %f77, %f79;
	sqrt.rn.f32 	%f19, %f80;
	setp.gtu.f32 	%p4, %f19, %f62;
	@%p4 bra 	$L__BB0_24;
	ld.global.f32 	%f20, [%rd35+-4];
	div.rn.f32 	%f21, %f19, %f62;
	setp.gtu.f32 	%p5, %f21, 0f3F800000;
	mov.f32 	%f203, 0f00000000;
	@%p5 bra 	$L__BB0_23;
	setp.gtu.f32 	%p6, %f21, 0f3F000000;
	@%p6 bra 	$L__BB0_22;
	mul.f32 	%f82, %f21, %f21;
	mul.f32 	%f83, %f21, %f82;
	mul.f32 	%f84, %f83, 0f40C00000;
	mul.f32 	%f85, %f82, 0f40C00000;
	sub.f32 	%f86, %f84, %f85;
	add.f32 	%f87, %f86, 0f3F800000;
	mul.f32 	%f203, %f4, %f87;
	bra.uni 	$L__BB0_23;
$L__BB0_8:
	and.b32  	%r22, %r14, 1;
	setp.eq.b32 	%p11, %r22, 1;
	not.pred 	%p12, %p11;
	@%p12 bra 	$L__BB0_15;
	mul.lo.s32 	%r23, %r27, 3;
	mul.wide.u32 	%rd23, %r23, 4;
	add.s64 	%rd24, %rd4, %rd23;
	ld.global.f32 	%f112, [%rd24];
	ld.global.f32 	%f113, [%rd24+4];
	ld.global.f32 	%f114, [%rd24+8];
	sub.f32 	%f115, %f1, %f112;
	sub.f32 	%f116, %f2, %f113;
	sub.f32 	%f117, %f3, %f114;
	mul.f32 	%f118, %f116, %f116;
	fma.rn.f32 	%f119, %f115, %f115, %f118;
	fma.rn.f32 	%f120, %f117, %f117, %f119;
	sqrt.rn.f32 	%f8, %f120;
	setp.gtu.f32 	%p13, %f8, %f62;
	@%p13 bra 	$L__BB0_15;
	mul.wide.u32 	%rd25, %r27, 4;
	add.s64 	%rd26, %rd1, %rd25;
	ld.global.f32 	%f9, [%rd26];
	div.rn.f32 	%f10, %f8, %f62;
	setp.gtu.f32 	%p14, %f10, 0f3F800000;
	mov.f32 	%f200, 0f00000000;
	@%p14 bra 	$L__BB0_14;
	setp.gtu.f32 	%p15, %f10, 0f3F000000;
	@%p15 bra 	$L__BB0_13;
	mul.f32 	%f122, %f10, %f10;
	mul.f32 	%f123, %f10, %f122;
	mul.f32 	%f124, %f123, 0f40C00000;
	mul.f32 	%f125, %f122, 0f40C00000;
	sub.f32 	%f126, %f124, %f125;
	add.f32 	%f127, %f126, 0f3F800000;
	mul.f32 	%f200, %f4, %f127;
	bra.uni 	$L__BB0_14;
$L__BB0_13:
	mov.f32 	%f128, 0f3F800000;
	sub.f32 	%f129, %f128, %f10;
	mul.f32 	%f130, %f5, %f129;
	mul.f32 	%f131, %f129, %f130;
	mul.f32 	%f200, %f129, %f131;
$L__BB0_14:
	fma.rn.f32 	%f215, %f9, %f200, %f215;
$L__BB0_15:
	setp.lt.s32 	%p16, %r15, 1;
	@%p16 bra 	$L__BB0_47;
	mul.f32 	%f133, %f62, %f62;
	mul.f32 	%f134, %f62, %f133;
	mul.f32 	%f135, %f134, 0f40490FDB;
	mov.f32 	%f136, 0f41000000;
	div.rn.f32 	%f16, %f136, %f135;
	add.f32 	%f17, %f16, %f16;
	setp.eq.s32 	%p17, %r15, 1;
	mov.b32 	%r31, 0;
	@%p17 bra 	$L__BB0_40;
	and.b32  	%r31, %r15, 2147483646;
	neg.s32 	%r30, %r31;
	add.s64 	%rd37, %rd3, 12;
	add.s64 	%rd36, %rd2, 4;
$L__BB0_18:
	ld.global.f32 	%f137, [%rd37+-12];
	ld.global.f32 	%f138, [%rd37+-8];
	ld.global.f32 	%f139, [%rd37+-4];
	sub.f32 	%f140, %f1, %f137;
	sub.f32 	%f141, %f2, %f138;
	sub.f32 	%f142, %f3, %f139;
	mul.f32 	%f143, %f141, %f141;
	fma.rn.f32 	%f144, %f140, %f140, %f143;
	fma.rn.f32 	%f145, %f142, %f142, %f144;
	sqrt.rn.f32 	%f36, %f145;
	setp.gtu.f32 	%p18, %f36, %f62;
	@%p18 bra 	$L__BB0_33;
	ld.global.f32 	%f37, [%rd36+-4];
	div.rn.f32 	%f38, %f36, %f62;
	setp.gtu.f32 	%p19, %f38, 0f3F800000;
	mov.f32 	%f208, 0f00000000;
	@%p19 bra 	$L__BB0_32;
	setp.gtu.f32 	%p20, %f38, 0f3F000000;
	@%p20 bra 	$L__BB0_31;
	mul.f32 	%f147, %f38, %f38;
	mul.f32 	%f148, %f38, %f147;
	mul.f32 	%f149, %f148, 0f40C00000;
	mul.f32 	%f150, %f147, 0f40C00000;
	sub.f32 	%f151, %f149, %f150;
	add.f32 	%f152, %f151, 0f3F800000;
	mul.f32 	%f208, %f16, %f152;
	bra.uni 	$L__BB0_32;
$L__BB0_22:
	mov.f32 	%f88, 0f3F800000;
	sub.f32 	%f89, %f88, %f21;
	mul.f32 	%f90, %f5, %f89;
	mul.f32 	%f91, %f89, %f90;
	mul.f32 	%f203, %f89, %f91;
$L__BB0_23:
	fma.rn.f32 	%f215, %f20, %f203, %f215;
$L__BB0_24:
	ld.global.f32 	%f92, [%rd9+12];
	ld.global.f32 	%f93, [%rd9+16];
	ld.global.f32 	%f94, [%rd9+20];
	sub.f32 	%f95, %f1, %f92;
	sub.f32 	%f96, %f2, %f93;
	sub.f32 	%f97, %f3, %f94;
	mul.f32 	%f98, %f96, %f96;
	fma.rn.f32 	%f99, %f95, %f95, %f98;
	fma.rn.f32 	%f100, %f97, %f97, %f99;
	sqrt.rn.f32 	%f27, %f100;
	setp.gtu.f32 	%p7, %f27, %f62;
	@%p7 bra 	$L__BB0_30;
	ld.global.f32 	%f28, [%rd35];
	div.rn.f32 	%f29, %f27, %f62;
	setp.gtu.f32 	%p8, %f29, 0f3F800000;
	mov.f32 	%f205, 0f00000000;
	@%p8 bra 	$L__BB0_29;
	setp.gtu.f32 	%p9, %f29, 0f3F000000;
	@%p9 bra 	$L__BB0_28;
	mul.f32 	%f102, %f29, %f29;
	mul.f32 	%f103, %f29, %f102;
	mul.f32 	%f104, %f103, 0f40C00000;
	mul.f32 	%f105, %f102, 0f40C00000;
	sub.f32 	%f106, %f104, %f105;
	add.f32 	%f107, %f106, 0f3F800000;
	mul.f32 	%f205, %f4, %f107;
	bra.uni 	$L__BB0_29;
$L__BB0_28:
	mov.f32 	%f108, 0f3F800000;
	sub.f32 	%f109, %f108, %f29;
	mul.f32 	%f110, %f5, %f109;
	mul.f32 	%f111, %f109, %f110;
	mul.f32 	%f205, %f109, %f111;
$L__BB0_29:
	fma.rn.f32 	%f215, %f28, %f205, %f215;
$L__BB0_30:
	add.s32 	%r29, %r29, 2;
	add.s32 	%r28, %r28, 6;
	add.s64 	%rd35, %rd35, 8;
	setp.eq.s32 	%p10, %r29, 0;
	@%p10 bra 	$L__BB0_8;
	bra.uni 	$L__BB0_4;
$L__BB0_31:
	mov.f32 	%f153, 0f3F800000;
	sub.f32 	%f154, %f153, %f38;
	mul.f32 	%f155, %f17, %f154;
	mul.f32 	%f156, %f154, %f155;
	mul.f32 	%f208, %f154, %f156;
$L__BB0_32:
	fma.rn.f32 	%f215, %f37, %f208, %f215;
$L__BB0_33:
	ld.global.f32 	%f157, [%rd37];
	ld.global.f32 	%f158, [%rd37+4];
	ld.global.f32 	%f159, [%rd37+8];
	sub.f32 	%f160, %f1, %f157;
	sub.f32 	%f161, %f2, %f158;
	sub.f32 	%f162, %f3, %f159;
	mul.f32 	%f163, %f161, %f161;
	fma.rn.f32 	%f164, %f160, %f160, %f163;
	fma.rn.f32 	%f165, %f162, %f162, %f164;
	sqrt.rn.f32 	%f44, %f165;
	setp.gtu.f32 	%p21, %f44, %f62;
	@%p21 bra 	$L__BB0_39;
	ld.global.f32 	%f45, [%rd36];
	div.rn.f32 	%f46, %f44, %f62;
	setp.gtu.f32 	%p22, %f46, 0f3F800000;
	mov.f32 	%f210, 0f00000000;
	@%p22 bra 	$L__BB0_38;
	setp.gtu.f32 	%p23, %f46, 0f3F000000;
	@%p23 bra 	$L__BB0_37;
	mul.f32 	%f167, %f46, %f46;
	mul.f32 	%f168, %f46, %f167;
	mul.f32 	%f169, %f168, 0f40C00000;
	mul.f32 	%f170, %f167, 0f40C00000;
	sub.f32 	%f171, %f169, %f170;
	add.f32 	%f172, %f171, 0f3F800000;
	mul.f32 	%f210, %f16, %f172;
	bra.uni 	$L__BB0_38;
$L__BB0_37:
	mov.f32 	%f173, 0f3F800000;
	sub.f32 	%f174, %f173, %f46;
	mul.f32 	%f175, %f17, %f174;
	mul.f32 	%f176, %f174, %f175;
	mul.f32 	%f210, %f174, %f176;
$L__BB0_38:
	fma.rn.f32 	%f215, %f45, %f210, %f215;
$L__BB0_39:
	add.s32 	%r30, %r30, 2;
	add.s64 	%rd37, %rd37, 24;
	add.s64 	%rd36, %rd36, 8;
	setp.ne.s32 	%p24, %r30, 0;
	@%p24 bra 	$L__BB0_18;
$L__BB0_40:
	and.b32  	%r25, %r15, 1;
	setp.eq.b32 	%p25, %r25, 1;
	not.pred 	%p26, %p25;
	@%p26 bra 	$L__BB0_47;
	mul.lo.s32 	%r26, %r31, 3;
	mul.wide.u32 	%rd27, %r26, 4;
	add.s64 	%rd28, %rd3, %rd27;
	ld.global.f32 	%f177, [%rd28];
	ld.global.f32 	%f178, [%rd28+4];
	ld.global.f32 	%f179, [%rd28+8];
	sub.f32 	%f180, %f1, %f177;
	sub.f32 	%f181, %f2, %f178;
	sub.f32 	%f182, %f3, %f179;
	mul.f32 	%f183, %f181, %f181;
	fma.rn.f32 	%f184, %f180, %f180, %f183;
	fma.rn.f32 	%f185, %f182, %f182, %f184;
	sqrt.rn.f32 	%f54, %f185;
	setp.gtu.f32 	%p27, %f54, %f62;
	@%p27 bra 	$L__BB0_47;
	mul.wide.u32 	%rd29, %r31, 4;
	add.s64 	%rd30, %rd2, %rd29;
	ld.global.f32 	%f55, [%rd30];
	div.rn.f32 	%f56, %f54, %f62;
	setp.gtu.f32 	%p28, %f56, 0f3F800000;
	mov.f32 	%f214, 0f00000000;
	@%p28 bra 	$L__BB0_46;
	setp.gtu.f32 	%p29, %f56, 0f3F000000;
	@%p29 bra 	$L__BB0_45;
	mul.f32 	%f187, %f56, %f56;
	mul.f32 	%f188, %f56, %f187;
	mul.f32 	%f189, %f188, 0f40C00000;
	mul.f32 	%f190, %f187, 0f40C00000;
	sub.f32 	%f191, %f189, %f190;
	add.f32 	%f192, %f191, 0f3F800000;
	mul.f32 	%f214, %f16, %f192;
	bra.uni 	$L__BB0_46;
$L__BB0_45:
	mov.f32 	%f193, 0f3F800000;
	sub.f32 	%f194, %f193, %f56;
	mul.f32 	%f195, %f17, %f194;
	mul.f32 	%f196, %f194, %f195;
	mul.f32 	%f214, %f194, %f196;
$L__BB0_46:
	fma.rn.f32 	%f215, %f55, %f214, %f215;
$L__BB0_47:
	ld.param.u64 	%rd34, [_Z22compute_density_kernelPKfS0_S0_S0_Pfiiff_param_4];
	max.f32 	%f197, %f215, %f63;
	cvta.to.global.u64 	%rd31, %rd34;
	mul.wide.s32 	%rd32, %r1, 4;
	add.s64 	%rd33, %rd31, %rd32;
	st.global.f32 	[%rd33], %f197;
$L__BB0_48:
	ret;

}
	// .globl	_Z23compute_pressure_kernelPKfPfifff
.visible .entry _Z23compute_pressure_kernelPKfPfifff(
	.param .u64 .ptr .align 1 _Z23compute_pressure_kernelPKfPfifff_param_0,
	.param .u64 .ptr .align 1 _Z23compute_pressure_kernelPKfPfifff_param_1,
	.param .u32 _Z23compute_pressure_kernelPKfPfifff_param_2,
	.param .f32 _Z23compute_pressure_kernelPKfPfifff_param_3,
	.param .f32 _Z23compute_pressure_kernelPKfPfifff_param_4,
	.param .f32 _Z23compute_pressure_kernelPKfPfifff_param_5
)
{
	.reg .pred 	%p<15>;
	.reg .b32 	%r<20>;
	.reg .b32 	%f<81>;
	.reg .b64 	%rd<9>;

	ld.param.u64 	%rd1, [_Z23compute_pressure_kernelPKfPfifff_param_0];
	ld.param.u64 	%rd2, [_Z23compute_pressure_kernelPKfPfifff_param_1];
	ld.param.u32 	%r2, [_Z23compute_pressure_kernelPKfPfifff_param_2];
	ld.param.f32 	%f7, [_Z23compute_pressure_kernelPKfPfifff_param_3];
	ld.param.f32 	%f8, [_Z23compute_pressure_kernelPKfPfifff_param_4];
	ld.param.f32 	%f9, [_Z23compute_pressure_kernelPKfPfifff_param_5];
	mov.u32 	%r3, %ctaid.x;
	mov.u32 	%r4, %ntid.x;
	mov.u32 	%r5, %tid.x;
	mad.lo.s32 	%r1, %r3, %r4, %r5;
	setp.ge.s32 	%p1, %r1, %r2;
	@%p1 bra 	$L__BB1_7;
	cvta.to.global.u64 	%rd3, %rd1;
	mul.wide.s32 	%rd4, %r1, 4;
	add.s64 	%rd5, %rd3, %rd4;
	ld.global.f32 	%f11, [%rd5];
	div.rn.f32 	%f12, %f11, %f8;
	min.f32 	%f13, %f12, 0f40000000;
	max.f32 	%f1, %f13, 0f3F800000;
	abs.f32 	%f2, %f1;
	setp.eq.f32 	%p2, %f1, 0f3F800000;
	setp.eq.f32 	%p3, %f9, 0f00000000;
	or.pred  	%p4, %p3, %p2;
	mov.f32 	%f80, 0f3F800000;
	@%p4 bra 	$L__BB1_6;
	setp.num.f32 	%p5, %f2, %f2;
	abs.f32 	%f14, %f9;
	setp.num.f32 	%p6, %f14, %f14;
	and.pred  	%p7, %p5, %p6;
	@%p7 bra 	$L__BB1_4;
	add.rn.f32 	%f80, %f1, %f9;
	bra.uni 	$L__BB1_6;
$L__BB1_4:
	setp.lt.f32 	%p8, %f2, 0f00800000;
	mul.f32 	%f16, %f2, 0f4B800000;
	selp.f32 	%f17, %f16, %f2, %p8;
	mov.b32 	%r6, %f17;
	add.s32 	%r7, %r6, -1060439283;
	and.b32  	%r8, %r7, -8388608;
	sub.s32 	%r9, %r6, %r8;
	mov.b32 	%f18, %r9;
	cvt.rn.f32.s32 	%f19, %r8;
	selp.f32 	%f20, 0fC1C00000, 0f00000000, %p8;
	fma.rn.f32 	%f21, %f19, 0f34000000, %f20;
	add.f32 	%f22, %f18, 0fBF800000;
	add.f32 	%f23, %f18, 0f3F800000;
	rcp.approx.ftz.f32 	%f24, %f23;
	add.f32 	%f25, %f22, %f22;
	mul.f32 	%f26, %f25, %f24;
	mul.f32 	%f27, %f26, %f26;
	neg.f32 	%f28, %f26;
	sub.f32 	%f29, %f22, %f26;
	add.f32 	%f30, %f29, %f29;
	fma.rn.f32 	%f31, %f28, %f22, %f30;
	mul.rn.f32 	%f32, %f24, %f31;
	fma.rn.f32 	%f33, %f27, 0f3A2C32E4, 0f3B52E7DB;
	fma.rn.f32 	%f34, %f33, %f27, 0f3C93BB73;
	fma.rn.f32 	%f35, %f34, %f27, 0f3DF6384F;
	mul.rn.f32 	%f36, %f35, %f27;
	fma.rn.f32 	%f37, %f26, 0f3FB8AA3B, %f21;
	mul.f32 	%f38, %f36, 0f40400000;
	sub.f32 	%f39, %f21, %f37;
	fma.rn.f32 	%f40, %f26, 0f3FB8AA3B, %f39;
	fma.rn.f32 	%f41, %f32, 0f3FB8AA3B, %f40;
	fma.rn.f32 	%f42, %f26, 0f32A55E34, %f41;
	fma.rn.f32 	%f43, %f38, %f32, %f42;
	fma.rn.f32 	%f44, %f36, %f26, %f43;
	add.rn.f32 	%f45, %f37, %f44;
	mul.rn.f32 	%f46, %f45, %f9;
	cvt.rni.f32.f32 	%f47, %f46;
	sub.f32 	%f48, %f46, %f47;
	neg.f32 	%f49, %f46;
	fma.rn.f32 	%f50, %f45, %f9, %f49;
	neg.f32 	%f51, %f37;
	add.rn.f32 	%f52, %f45, %f51;
	neg.f32 	%f53, %f52;
	add.rn.f32 	%f54, %f44, %f53;
	fma.rn.f32 	%f55, %f54, %f9, %f50;
	add.f32 	%f56, %f48, %f55;
	setp.gt.f32 	%p9, %f47, 0f00000000;
	selp.b32 	%r10, 0, -2097152000, %p9;
	setp.neu.f32 	%p10, %f2, 0f7F800000;
	setp.lt.f32 	%p11, %f46, 0f00000000;
	selp.f32 	%f57, 0f00000000, 0f7F800000, %p11;
	abs.f32 	%f58, %f46;
	setp.gt.f32 	%p12, %f58, 0f43180000;
	cvt.rzi.s32.f32 	%r11, %f47;
	shl.b32 	%r12, %r11, 23;
	sub.s32 	%r13, %r12, %r10;
	mov.b32 	%f59, %r13;
	add.s32 	%r14, %r10, 2130706432;
	mov.b32 	%f60, %r14;
	fma.rn.f32 	%f61, %f56, 0f391FCB8E, 0f3AAF85ED;
	fma.rn.f32 	%f62, %f61, %f56, 0f3C1D9856;
	fma.rn.f32 	%f63, %f62, %f56, 0f3D6357BB;
	fma.rn.f32 	%f64, %f63, %f56, 0f3E75FDEC;
	fma.rn.f32 	%f65, %f64, %f56, 0f3F317218;
	fma.rn.f32 	%f66, %f65, %f56, 0f3F800000;
	mul.f32 	%f67, %f66, %f60;
	mul.f32 	%f68, %f67, %f59;
	selp.f32 	%f80, %f57, %f68, %p12;
	@%p10 bra 	$L__BB1_6;
	mul.f32 	%f69, %f9, 0f3F000000;
	cvt.rzi.f32.f32 	%f70, %f69;
	add.f32 	%f71, %f70, %f70;
	sub.f32 	%f72, %f9, %f71;
	abs.f32 	%f73, %f72;
	setp.neu.f32 	%p13, %f73, 0f3F800000;
	add.f32 	%f74, %f1, %f1;
	mov.b32 	%r15, %f74;
	setp.lt.f32 	%p14, %f9, 0f00000000;
	xor.b32  	%r16, %r15, 2139095040;
	selp.b32 	%r17, %r16, %r15, %p14;
	and.b32  	%r18, %r17, 2147483647;
	selp.b32 	%r19, %r18, %r17, %p13;
	mov.b32 	%f80, %r19;
$L__BB1_6:
	add.f32 	%f75, %f80, 0fBF800000;
	mul.f32 	%f76, %f7, %f75;
	max.f32 	%f77, %f76, 0f00000000;
	mul.f32 	%f78, %f7, 0f40A00000;
	min.f32 	%f79, %f77, %f78;
	cvta.to.global.u64 	%rd6, %rd2;
	add.s64 	%rd8, %rd6, %rd4;
	st.global.f32 	[%rd8], %f79;
$L__BB1_7:
	ret;

}
	// .globl	_Z21compute_forces_kernelPKfS0_S0_S0_S0_S0_S0_Pfiifff
.visible .entry _Z21compute_forces_kernelPKfS0_S0_S0_S0_S0_S0_Pfiifff(
	.param .u64 .ptr .align 1 _Z21compute_forces_kernelPKfS0_S0_S0_S0_S0_S0_Pfiifff_param_0,
	.param .u64 .ptr .align 1 _Z21compute_forces_kernelPKfS0_S0_S0_S0_S0_S0_Pfiifff_param_1,
	.param .u64 .ptr .align 1 _Z21compute_forces_kernelPKfS0_S0_S0_S0_S0_S0_Pfiifff_param_2,
	.param .u64 .ptr .align 1 _Z21compute_forces_kernelPKfS0_S0_S0_S0_S0_S0_Pfiifff_param_3,
	.param .u64 .ptr .align 1 _Z21compute_forces_kernelPKfS0_S0_S0_S0_S0_S0_Pfiifff_param_4,
	.param .u64 .ptr .align 1 _Z21compute_forces_kernelPKfS0_S0_S0_S0_S0_S0_Pfiifff_param_5,
	.param .u64 .ptr .align 1 _Z21compute_forces_kernelPKfS0_S0_S0_S0_S0_S0_Pfiifff_param_6,
	.param .u64 .ptr .align 1 _Z21compute_forces_kernelPKfS0_S0_S0_S0_S0_S0_Pfiifff_param_7,
	.param .u32 _Z21compute_forces_kernelPKfS0_S0_S0_S0_S0_S0_Pfiifff_param_8,
	.param .u32 _Z21compute_forces_kernelPKfS0_S0_S0_S0_S0_S0_Pfiifff_param_9,
	.param .f32 _Z21compute_forces_kernelPKfS0_S0_S0_S0_S0_S0_Pfiifff_param_10,
	.param .f32 _Z21compute_forces_kernelPKfS0_S0_S0_S0_S0_S0_Pfiifff_param_11,
	.param .f32 _Z21compute_forces_kernelPKfS0_S0_S0_S0_S0_S0_Pfiifff_param_12
)
{
	.reg .pred 	%p<32>;
	.reg .b32 	%r<30>;
	.reg .b32 	%f<263>;
	.reg .b64 	%rd<51>;

	ld.param.u64 	%rd23, [_Z21compute_forces_kernelPKfS0_S0_S0_S0_S0_S0_Pfiifff_param_0];
	ld.param.u64 	%rd24, [_Z21compute_forces_kernelPKfS0_S0_S0_S0_S0_S0_Pfiifff_param_1];
	ld.param.u64 	%rd25, [_Z21compute_forces_kernelPKfS0_S0_S0_S0_S0_S0_Pfiifff_param_2];
	ld.param.u64 	%rd26, [_Z21compute_forces_kernelPKfS0_S0_S0_S0_S0_S0_Pfiifff_param_3];
	ld.param.u64 	%rd21, [_Z21compute_forces_kernelPKfS0_S0_S0_S0_S0_S0_Pfiifff_param_4];
	ld.param.u64 	%rd27, [_Z21compute_forces_kernelPKfS0_S0_S0_S0_S0_S0_Pfiifff_param_5];
	ld.param.u64 	%rd28, [_Z21compute_forces_kernelPKfS0_S0_S0_S0_S0_S0_Pfiifff_param_6];
	ld.param.u32 	%r16, [_Z21compute_forces_kernelPKfS0_S0_S0_S0_S0_S0_Pfiifff_param_8];
	ld.param.u32 	%r17, [_Z21compute_forces_kernelPKfS0_S0_S0_S0_S0_S0_Pfiifff_param_9];
	ld.param.f32 	%f101, [_Z21compute_forces_kernelPKfS0_S0_S0_S0_S0_S0_Pfiifff_param_10];
	cvta.to.global.u64 	%rd1, %rd28;
	cvta.to.global.u64 	%rd2, %rd27;
	cvta.to.global.u64 	%rd47, %rd25;
	cvta.to.global.u64 	%rd46, %rd26;
	cvta.to.global.u64 	%rd5, %rd24;
	cvta.to.global.u64 	%rd6, %rd23;
	mov.u32 	%r18, %ctaid.x;
	mov.u32 	%r19, %ntid.x;
	mov.u32 	%r20, %tid.x;
	mad.lo.s32 	%r1, %r18, %r19, %r20;
	setp.ge.s32 	%p1, %r1, %r16;
	@%p1 bra 	$L__BB2_35;
	mul.lo.s32 	%r2, %r1, 3;
	mul.wide.s32 	%rd29, %r2, 4;
	add.s64 	%rd30, %rd6, %rd29;
	ld.global.f32 	%f1, [%rd30];
	ld.global.f32 	%f2, [%rd30+4];
	ld.global.f32 	%f3, [%rd30+8];
	add.s64 	%rd7, %rd5, %rd29;
	ld.global.f32 	%f4, [%rd7];
	mul.wide.s32 	%rd31, %r1, 4;
	add.s64 	%rd32, %rd46, %rd31;
	ld.global.f32 	%f5, [%rd32];
	add.s64 	%rd33, %rd47, %rd31;
	ld.global.f32 	%f6, [%rd33];
	setp.lt.s32 	%p2, %r16, 1;
	mov.f32 	%f231, 0f00000000;
	mov.f32 	%f232, %f231;
	mov.f32 	%f233, %f231;
	@%p2 bra 	$L__BB2_7;
	ld.global.f32 	%f7, [%rd7+4];
	ld.global.f32 	%f8, [%rd7+8];
	mul.f32 	%f106, %f101, %f101;
	mul.f32 	%f107, %f101, %f106;
	mul.f32 	%f108, %f107, 0f40490FDB;
	mov.f32 	%f109, 0f42400000;
	div.rn.f32 	%f9, %f109, %f108;
	mul.f32 	%f110, %f6, %f6;
	div.rn.f32 	%f10, %f5, %f110;
	mov.f32 	%f111, 0f41000000;
	div.rn.f32 	%f11, %f111, %f108;
	neg.s32 	%r27, %r16;
	neg.s32 	%r26, %r1;
	cvta.to.global.u64 	%rd48, %rd21;
	mov.f32 	%f233, 0f00000000;
	mov.b32 	%r25, 0;
	mov.f32 	%f232, %f233;
	mov.f32 	%f231, %f233;
$L__BB2_3:
	setp.eq.s32 	%p3, %r26, 0;
	@%p3 bra 	$L__BB2_19;
	mul.wide.u32 	%rd34, %r25, 4;
	add.s64 	%rd35, %rd6, %rd34;
	ld.global.f32 	%f112, [%rd35];
	ld.global.f32 	%f113, [%rd35+4];
	ld.global.f32 	%f114, [%rd35+8];
	sub.f32 	%f20, %f1, %f112;
	sub.f32 	%f21, %f2, %f113;
	sub.f32 	%f22, %f3, %f114;
	mul.f32 	%f115, %f21, %f21;
	fma.rn.f32 	%f116, %f20, %f20, %f115;
	fma.rn.f32 	%f117, %f22, %f22, %f116;
	sqrt.rn.f32 	%f23, %f117;
	setp.gtu.f32 	%p4, %f23, %f101;
	setp.leu.f32 	%p5, %f23, 0f3089705F;
	or.pred  	%p6, %p4, %p5;
	@%p6 bra 	$L__BB2_19;
	mul.wide.u32 	%rd36, %r25, 4;
	add.s64 	%rd37, %rd5, %rd36;
	ld.global.f32 	%f24, [%rd37];
	ld.global.f32 	%f25, [%rd37+4];
	ld.global.f32 	%f26, [%rd37+8];
	ld.global.f32 	%f27, [%rd46];
	ld.global.f32 	%f28, [%rd47];
	ld.global.f32 	%f29, [%rd48];
	div.rn.f32 	%f30, %f23, %f101;
	setp.gtu.f32 	%p7, %f30, 0f3F000000;
	@%p7 bra 	$L__BB2_13;
	mul.f32 	%f118, %f9, %f30;
	fma.rn.f32 	%f119, %f30, 0f40400000, 0fC0000000;
	mul.f32 	%f237, %f118, %f119;
	bra.uni 	$L__BB2_14;
$L__BB2_7:
	setp.lt.s32 	%p12, %r17, 1;
	@%p12 bra 	$L__BB2_34;
	ld.param.f32 	%f230, [_Z21compute_forces_kernelPKfS0_S0_S0_S0_S0_S0_Pfiifff_param_12];
	mul.f32 	%f155, %f101, %f101;
	mul.f32 	%f156, %f101, %f155;
	mul.f32 	%f157, %f156, 0f40490FDB;
	mov.f32 	%f158, 0f42400000;
	div.rn.f32 	%f15, %f158, %f157;
	mul.f32 	%f159, %f6, %f6;
	div.rn.f32 	%f160, %f5, %f159;
	mul.f32 	%f161, %f230, %f230;
	div.rn.f32 	%f162, %f5, %f161;
	add.f32 	%f16, %f162, %f160;
	setp.eq.s32 	%p13, %r17, 1;
	mov.b32 	%r29, 0;
	@%p13 bra 	$L__BB2_28;
	and.b32  	%r29, %r17, 2147483646;
	neg.s32 	%r28, %r29;
	add.s64 	%rd50, %rd2, 12;
	add.s64 	%rd49, %rd1, 4;
$L__BB2_10:
	ld.global.f32 	%f163, [%rd50+-12];
	ld.global.f32 	%f164, [%rd50+-8];
	ld.global.f32 	%f165, [%rd50+-4];
	sub.f32 	%f50, %f1, %f163;
	sub.f32 	%f51, %f2, %f164;
	sub.f32 	%f52, %f3, %f165;
	mul.f32 	%f166, %f51, %f51;
	fma.rn.f32 	%f167, %f50, %f50, %f166;
	fma.rn.f32 	%f168, %f52, %f52, %f167;
	sqrt.rn.f32 	%f53, %f168;
	setp.gtu.f32 	%p14, %f53, %f101;
	setp.leu.f32 	%p15, %f53, 0f3089705F;
	or.pred  	%p16, %p14, %p15;
	@%p16 bra 	$L__BB2_22;
	ld.global.f32 	%f54, [%rd49+-4];
	div.rn.f32 	%f55, %f53, %f101;
	setp.gtu.f32 	%p17, %f55, 0f3F000000;
	@%p17 bra 	$L__BB2_20;
	mul.f32 	%f169, %f15, %f55;
	fma.rn.f32 	%f170, %f55, 0f40400000, 0fC0000000;
	mul.f32 	%f245, %f169, %f170;
	bra.uni 	$L__BB2_21;
$L__BB2_13:
	setp.le.f32 	%p8, %f30, 0f3F800000;
	mov.f32 	%f120, 0f3F800000;
	sub.f32 	%f121, %f120, %f30;
	neg.f32 	%f122, %f121;
	mul.f32 	%f123, %f121, %f122;
	mul.f32 	%f124, %f9, %f123;
	selp.f32 	%f237, %f124, 0f00000000, %p8;
$L__BB2_14:
	ld.param.f32 	%f229, [_Z21compute_forces_kernelPKfS0_S0_S0_S0_S0_S0_Pfiifff_param_11];
	mul.f32 	%f126, %f101, %f23;
	div.rn.f32 	%f127, %f237, %f126;
	mul.f32 	%f128, %f20, %f127;
	mul.f32 	%f129, %f21, %f127;
	mul.f32 	%f130, %f22, %f127;
	mul.f32 	%f131, %f28, %f28;
	div.rn.f32 	%f132, %f27, %f131;
	add.f32 	%f133, %f10, %f132;
	mul.f32 	%f134, %f29, %f133;
	mul.f32 	%f135, %f134, %f128;
	sub.f32 	%f34, %f231, %f135;
	mul.f32 	%f136, %f134, %f129;
	sub.f32 	%f35, %f232, %f136;
	mul.f32 	%f137, %f134, %f130;
	sub.f32 	%f36, %f233, %f137;
	mul.f32 	%f138, %f229, %f29;
	div.rn.f32 	%f37, %f138, %f28;
	setp.gtu.f32 	%p9, %f30, 0f3F800000;
	mov.f32 	%f238, 0f00000000;
	@%p9 bra 	$L__BB2_18;
	@%p7 bra 	$L__BB2_17;
	mul.f32 	%f139, %f30, %f30;
	mul.f32 	%f140, %f30, %f139;
	mul.f32 	%f141, %f140, 0f40C00000;
	mul.f32 	%f142, %f139, 0f40C00000;
	sub.f32 	%f143, %f141, %f142;
	add.f32 	%f144, %f143, 0f3F800000;
	mul.f32 	%f238, %f11, %f144;
	bra.uni 	$L__BB2_18;
$L__BB2_17:
	mov.f32 	%f145, 0f3F800000;
	sub.f32 	%f146, %f145, %f30;
	add.f32 	%f147, %f11, %f11;
	mul.f32 	%f148, %f147, %f146;
	mul.f32 	%f149, %f146, %f148;
	mul.f32 	%f238, %f146, %f149;
$L__BB2_18:
	mul.f32 	%f150, %f37, %f238;
	sub.f32 	%f151, %f24, %f4;
	fma.rn.f32 	%f231, %f151, %f150, %f34;
	sub.f32 	%f152, %f25, %f7;
	fma.rn.f32 	%f232, %f152, %f150, %f35;
	sub.f32 	%f153, %f26, %f8;
	fma.rn.f32 	%f233, %f153, %f150, %f36;
$L__BB2_19:
	add.s32 	%r27, %r27, 1;
	setp.eq.s32 	%p11, %r27, 0;
	add.s32 	%r26, %r26, 1;
	add.s64 	%rd48, %rd48, 4;
	add.s64 	%rd47, %rd47, 4;
	add.s64 	%rd46, %rd46, 4;
	add.s32 	%r25, %r25, 3;
	@%p11 bra 	$L__BB2_7;
	bra.uni 	$L__BB2_3;
$L__BB2_20:
	setp.le.f32 	%p18, %f55, 0f3F800000;
	mov.f32 	%f171, 0f3F800000;
	sub.f32 	%f172, %f171, %f55;
	neg.f32 	%f173, %f172;
	mul.f32 	%f174, %f172, %f173;
	mul.f32 	%f175, %f15, %f174;
	selp.f32 	%f245, %f175, 0f00000000, %p18;
$L__BB2_21:
	mul.f32 	%f176, %f101, %f53;
	div.rn.f32 	%f177, %f245, %f176;
	mul.f32 	%f178, %f50, %f177;
	mul.f32 	%f179, %f51, %f177;
	mul.f32 	%f180, %f52, %f177;
	mul.f32 	%f181, %f16, %f54;
	mul.f32 	%f182, %f181, %f178;
	sub.f32 	%f231, %f231, %f182;
	mul.f32 	%f183, %f181, %f179;
	sub.f32 	%f232, %f232, %f183;
	mul.f32 	%f184, %f181, %f180;
	sub.f32 	%f233, %f233, %f184;
$L__BB2_22:
	ld.global.f32 	%f185, [%rd50];
	ld.global.f32 	%f186, [%rd50+4];
	ld.global.f32 	%f187, [%rd50+8];
	sub.f32 	%f65, %f1, %f185;
	sub.f32 	%f66, %f2, %f186;
	sub.f32 	%f67, %f3, %f187;
	mul.f32 	%f188, %f66, %f66;
	fma.rn.f32 	%f189, %f65, %f65, %f188;
	fma.rn.f32 	%f190, %f67, %f67, %f189;
	sqrt.rn.f32 	%f68, %f190;
	setp.gtu.f32 	%p19, %f68, %f101;
	setp.leu.f32 	%p20, %f68, 0f3089705F;
	or.pred  	%p21, %p19, %p20;
	@%p21 bra 	$L__BB2_27;
	ld.global.f32 	%f69, [%rd49];
	div.rn.f32 	%f70, %f68, %f101;
	setp.gtu.f32 	%p22, %f70, 0f3F000000;
	@%p22 bra 	$L__BB2_25;
	mul.f32 	%f191, %f15, %f70;
	fma.rn.f32 	%f192, %f70, 0f40400000, 0fC0000000;
	mul.f32 	%f249, %f191, %f192;
	bra.uni 	$L__BB2_26;
$L__BB2_25:
	setp.le.f32 	%p23, %f70, 0f3F800000;
	mov.f32 	%f193, 0f3F800000;
	sub.f32 	%f194, %f193, %f70;
	neg.f32 	%f195, %f194;
	mul.f32 	%f196, %f194, %f195;
	mul.f32 	%f197, %f15, %f196;
	selp.f32 	%f249, %f197, 0f00000000, %p23;
$L__BB2_26:
	mul.f32 	%f198, %f101, %f68;
	div.rn.f32 	%f199, %f249, %f198;
	mul.f32 	%f200, %f65, %f199;
	mul.f32 	%f201, %f66, %f199;
	mul.f32 	%f202, %f67, %f199;
	mul.f32 	%f203, %f16, %f69;
	mul.f32 	%f204, %f203, %f200;
	sub.f32 	%f231, %f231, %f204;
	mul.f32 	%f205, %f203, %f201;
	sub.f32 	%f232, %f232, %f205;
	mul.f32 	%f206, %f203, %f202;
	sub.f32 	%f233, %f233, %f206;
$L__BB2_27:
	add.s32 	%r28, %r28, 2;
	add.s64 	%rd50, %rd50, 24;
	add.s64 	%rd49, %rd49, 8;
	setp.ne.s32 	%p24, %r28, 0;
	@%p24 bra 	$L__BB2_10;
$L__BB2_28:
	and.b32  	%r23, %r17, 1;
	setp.eq.b32 	%p25, %r23, 1;
	not.pred 	%p26, %p25;
	@%p26 bra 	$L__BB2_34;
	mul.lo.s32 	%r24, %r29, 3;
	mul.wide.u32 	%rd38, %r24, 4;
	add.s64 	%rd39, %rd2, %rd38;
	ld.global.f32 	%f207, [%rd39];
	ld.global.f32 	%f208, [%rd39+4];
	ld.global.f32 	%f209, [%rd39+8];
	sub.f32 	%f86, %f1, %f207;
	sub.f32 	%f87, %f2, %f208;
	sub.f32 	%f88, %f3, %f209;
	mul.f32 	%f210, %f87, %f87;
	fma.rn.f32 	%f211, %f86, %f86, %f210;
	fma.rn.f32 	%f212, %f88, %f88, %f211;
	sqrt.rn.f32 	%f89, %f212;
	setp.gtu.f32 	%p27, %f89, %f101;
	setp.leu.f32 	%p28, %f89, 0f3089705F;
	or.pred  	%p29, %p27, %p28;
	@%p29 bra 	$L__BB2_34;
	mul.wide.u32 	%rd40, %r29, 4;
	add.s64 	%rd41, %rd1, %rd40;
	ld.global.f32 	%f90, [%rd41];
	div.rn.f32 	%f91, %f89, %f101;
	setp.gtu.f32 	%p30, %f91, 0f3F000000;
	@%p30 bra 	$L__BB2_32;
	mul.f32 	%f213, %f15, %f91;
	fma.rn.f32 	%f214, %f91, 0f40400000, 0fC0000000;
	mul.f32 	%f259, %f213, %f214;
	bra.uni 	$L__BB2_33;
$L__BB2_32:
	setp.le.f32 	%p31, %f91, 0f3F800000;
	mov.f32 	%f215, 0f3F800000;
	sub.f32 	%f216, %f215, %f91;
	neg.f32 	%f217, %f216;
	mul.f32 	%f218, %f216, %f217;
	mul.f32 	%f219, %f15, %f218;
	selp.f32 	%f259, %f219, 0f00000000, %p31;
$L__BB2_33:
	mul.f32 	%f220, %f101, %f89;
	div.rn.f32 	%f221, %f259, %f220;
	mul.f32 	%f222, %f86, %f221;
	mul.f32 	%f223, %f87, %f221;
	mul.f32 	%f224, %f88, %f221;
	mul.f32 	%f225, %f16, %f90;
	mul.f32 	%f226, %f225, %f222;
	sub.f32 	%f231, %f231, %f226;
	mul.f32 	%f227, %f225, %f223;
	sub.f32 	%f232, %f232, %f227;
	mul.f32 	%f228, %f225, %f224;
	sub.f32 	%f233, %f233, %f228;
$L__BB2_34:
	ld.param.u64 	%rd45, [_Z21compute_forces_kernelPKfS0_S0_S0_S0_S0_S0_Pfiifff_param_7];
	cvta.to.global.u64 	%rd42, %rd45;
	mul.wide.s32 	%rd43, %r2, 4;
	add.s64 	%rd44, %rd42, %rd43;
	st.global.f32 	[%rd44], %f231;
	st.global.f32 	[%rd44+4], %f232;
	st.global.f32 	[%rd44+8], %f233;
$L__BB2_35:
	ret;

}
	// .globl	_Z26integrate_particles_kernelPfS_PKfS_S1_if
.visible .entry _Z26integrate_particles_kernelPfS_PKfS_S1_if(
	.param .u64 .ptr .align 1 _Z26integrate_particles_kernelPfS_PKfS_S1_if_param_0,
	.param .u64 .ptr .align 1 _Z26integrate_particles_kernelPfS_PKfS_S1_if_param_1,
	.param .u64 .ptr .align 1 _Z26integrate_particles_kernelPfS_PKfS_S1_if_param_2,
	.param .u64 .ptr .align 1 _Z26integrate_particles_kernelPfS_PKfS_S1_if_param_3,
	.param .u64 .ptr .align 1 _Z26integrate_particles_kernelPfS_PKfS_S1_if_param_4,
	.param .u32 _Z26integrate_particles_kernelPfS_PKfS_S1_if_param_5,
	.param .f32 _Z26integrate_particles_kernelPfS_PKfS_S1_if_param_6
)
{
	.reg .pred 	%p<3>;
	.reg .b32 	%r<7>;
	.reg .b32 	%f<40>;
	.reg .b64 	%rd<17>;

	ld.param.u64 	%rd1, [_Z26integrate_particles_kernelPfS_PKfS_S1_if_param_0];
	ld.param.u64 	%rd2, [_Z26integrate_particles_kernelPfS_PKfS_S1_if_param_1];
	ld.param.u64 	%rd3, [_Z26integrate_particles_kernelPfS_PKfS_S1_if_param_2];
	ld.param.u64 	%rd4, [_Z26integrate_particles_kernelPfS_PKfS_S1_if_param_3];
	ld.param.u64 	%rd5, [_Z26integrate_particles_kernelPfS_PKfS_S1_if_param_4];
	ld.param.u32 	%r3, [_Z26integrate_particles_kernelPfS_PKfS_S1_if_param_5];
	ld.param.f32 	%f11, [_Z26integrate_particles_kernelPfS_PKfS_S1_if_param_6];
	mov.u32 	%r4, %ctaid.x;
	mov.u32 	%r5, %ntid.x;
	mov.u32 	%r6, %tid.x;
	mad.lo.s32 	%r1, %r4, %r5, %r6;
	setp.ge.s32 	%p1, %r1, %r3;
	@%p1 bra 	$L__BB3_4;
	cvta.to.global.u64 	%rd6, %rd5;
	cvta.to.global.u64 	%rd7, %rd3;
	ld.global.f32 	%f12, [%rd6];
	ld.global.f32 	%f13, [%rd6+4];
	ld.global.f32 	%f14, [%rd6+8];
	mul.lo.s32 	%r2, %r1, 3;
	mul.wide.s32 	%rd8, %r2, 4;
	add.s64 	%rd9, %rd7, %rd8;
	ld.global.f32 	%f15, [%rd9];
	add.f32 	%f37, %f12, %f15;
	ld.global.f32 	%f16, [%rd9+4];
	add.f32 	%f38, %f13, %f16;
	ld.global.f32 	%f17, [%rd9+8];
	add.f32 	%f39, %f14, %f17;
	mul.f32 	%f18, %f38, %f38;
	fma.rn.f32 	%f19, %f37, %f37, %f18;
	fma.rn.f32 	%f20, %f39, %f39, %f19;
	sqrt.rn.f32 	%f4, %f20;
	setp.leu.f32 	%p2, %f4, 0f42C80000;
	@%p2 bra 	$L__BB3_3;
	mov.f32 	%f21, 0f42C80000;
	div.rn.f32 	%f22, %f21, %f4;
	mul.f32 	%f37, %f37, %f22;
	mul.f32 	%f38, %f38, %f22;
	mul.f32 	%f39, %f39, %f22;
$L__BB3_3:
	cvta.to.global.u64 	%rd10, %rd2;
	add.s64 	%rd12, %rd10, %rd8;
	ld.global.f32 	%f23, [%rd12];
	fma.rn.f32 	%f24, %f11, %f37, %f23;
	st.global.f32 	[%rd12], %f24;
	ld.global.f32 	%f25, [%rd12+4];
	fma.rn.f32 	%f26, %f11, %f38, %f25;
	st.global.f32 	[%rd12+4], %f26;
	ld.global.f32 	%f27, [%rd12+8];
	fma.rn.f32 	%f28, %f11, %f39, %f27;
	st.global.f32 	[%rd12+8], %f28;
	cvta.to.global.u64 	%rd13, %rd1;
	add.s64 	%rd14, %rd13, %rd8;
	ld.global.f32 	%f29, [%rd14];
	fma.rn.f32 	%f30, %f11, %f24, %f29;
	st.global.f32 	[%rd14], %f30;
	ld.global.f32 	%f31, [%rd12+4];
	ld.global.f32 	%f32, [%rd14+4];
	fma.rn.f32 	%f33, %f11, %f31, %f32;
	st.global.f32 	[%rd14+4], %f33;
	ld.global.f32 	%f34, [%rd12+8];
	ld.global.f32 	%f35, [%rd14+8];
	fma.rn.f32 	%f36, %f11, %f34, %f35;
	st.global.f32 	[%rd14+8], %f36;
	cvta.to.global.u64 	%rd15, %rd4;
	add.s64 	%rd16, %rd15, %rd8;
	st.global.f32 	[%rd16], %f37;
	st.global.f32 	[%rd16+4], %f38;
	st.global.f32 	[%rd16+8], %f39;
$L__BB3_4:
	ret;

}
	// .globl	_Z34enforce_boundary_collisions_kernelPfS_ifffffff
.visible .entry _Z34enforce_boundary_collisions_kernelPfS_ifffffff(
	.param .u64 .ptr .align 1 _Z34enforce_boundary_collisions_kernelPfS_ifffffff_param_0,
	.param .u64 .ptr .align 1 _Z34enforce_boundary_collisions_kernelPfS_ifffffff_param_1,
	.param .u32 _Z34enforce_boundary_collisions_kernelPfS_ifffffff_param_2,
	.param .f32 _Z34enforce_boundary_collisions_kernelPfS_ifffffff_param_3,
	.param .f32 _Z34enforce_boundary_collisions_kernelPfS_ifffffff_param_4,
	.param .f32 _Z34enforce_boundary_collisions_kernelPfS_ifffffff_param_5,
	.param .f32 _Z34enforce_boundary_collisions_kernelPfS_ifffffff_param_6,
	.param .f32 _Z34enforce_boundary_collisions_kernelPfS_ifffffff_param_7,
	.param .f32 _Z34enforce_boundary_collisions_kernelPfS_ifffffff_param_8,
	.param .f32 _Z34enforce_boundary_collisions_kernelPfS_ifffffff_param_9
)
{
	.reg .pred 	%p<14>;
	.reg .b32 	%r<7>;
	.reg .b32 	%f<44>;
	.reg .b64 	%rd<8>;

	ld.param.u64 	%rd3, [_Z34enforce_boundary_collisions_kernelPfS_ifffffff_param_0];
	ld.param.u64 	%rd4, [_Z34enforce_boundary_collisions_kernelPfS_ifffffff_param_1];
	ld.param.u32 	%r2, [_Z34enforce_boundary_collisions_kernelPfS_ifffffff_param_2];
	ld.param.f32 	%f19, [_Z34enforce_boundary_collisions_kernelPfS_ifffffff_param_3];
	ld.param.f32 	%f20, [_Z34enforce_boundary_collisions_kernelPfS_ifffffff_param_4];
	ld.param.f32 	%f21, [_Z34enforce_boundary_collisions_kernelPfS_ifffffff_param_5];
	ld.param.f32 	%f22, [_Z34enforce_boundary_collisions_kernelPfS_ifffffff_param_6];
	ld.param.f32 	%f23, [_Z34enforce_boundary_collisions_kernelPfS_ifffffff_param_7];
	ld.param.f32 	%f24, [_Z34enforce_boundary_collisions_kernelPfS_ifffffff_param_8];
	ld.param.f32 	%f25, [_Z34enforce_boundary_collisions_kernelPfS_ifffffff_param_9];
	mov.u32 	%r3, %ctaid.x;
	mov.u32 	%r4, %ntid.x;
	mov.u32 	%r5, %tid.x;
	mad.lo.s32 	%r1, %r3, %r4, %r5;
	setp.ge.s32 	%p1, %r1, %r2;
	@%p1 bra 	$L__BB4_19;
	cvta.to.global.u64 	%rd5, %rd3;
	cvta.to.global.u64 	%rd6, %rd4;
	mul.lo.s32 	%r6, %r1, 3;
	mul.wide.s32 	%rd7, %r6, 4;
	add.s64 	%rd1, %rd5, %rd7;
	add.s64 	%rd2, %rd6, %rd7;
	ld.global.f32 	%f41, [%rd1];
	setp.gtu.f32 	%p2, %f41, %f19;
	@%p2 bra 	$L__BB4_4;
	add.f32 	%f41, %f19, 0f3A83126F;
	st.global.f32 	[%rd1], %f41;
	ld.global.f32 	%f3, [%rd2];
	setp.geu.f32 	%p3, %f3, 0f00000000;
	@%p3 bra 	$L__BB4_4;
	neg.f32 	%f26, %f3;
	mul.f32 	%f27, %f25, %f26;
	st.global.f32 	[%rd2], %f27;
	ld.global.f32 	%f41, [%rd1];
$L__BB4_4:
	setp.ltu.f32 	%p4, %f41, %f20;
	@%p4 bra 	$L__BB4_7;
	add.f32 	%f28, %f20, 0fBA83126F;
	st.global.f32 	[%rd1], %f28;
	ld.global.f32 	%f6, [%rd2];
	setp.leu.f32 	%p5, %f6, 0f00000000;
	@%p5 bra 	$L__BB4_7;
	neg.f32 	%f29, %f6;
	mul.f32 	%f30, %f25, %f29;
	st.global.f32 	[%rd2], %f30;
$L__BB4_7:
	ld.global.f32 	%f42, [%rd1+4];
	setp.gtu.f32 	%p6, %f42, %f21;
	@%p6 bra 	$L__BB4_10;
	add.f32 	%f42, %f21, 0f3A83126F;
	st.global.f32 	[%rd1+4], %f42;
	ld.global.f32 	%f9, [%rd2+4];
	setp.geu.f32 	%p7, %f9, 0f00000000;
	@%p7 bra 	$L__BB4_10;
	neg.f32 	%f31, %f9;
	mul.f32 	%f32, %f25, %f31;
	st.global.f32 	[%rd2+4], %f32;
	ld.global.f32 	%f42, [%rd1+4];
$L__BB4_10:
	setp.ltu.f32 	%p8, %f42, %f22;
	@%p8 bra 	$L__BB4_13;
	add.f32 	%f33, %f22, 0fBA83126F;
	st.global.f32 	[%rd1+4], %f33;
	ld.global.f32 	%f12, [%rd2+4];
	setp.leu.f32 	%p9, %f12, 0f00000000;
	@%p9 bra 	$L__BB4_13;
	neg.f32 	%f34, %f12;
	mul.f32 	%f35, %f25, %f34;
	st.global.f32 	[%rd2+4], %f35;
$L__BB4_13:
	ld.global.f32 	%f43, [%rd1+8];
	setp.gtu.f32 	%p10, %f43, %f23;
	@%p10 bra 	$L__BB4_16;
	add.f32 	%f43, %f23, 0f3A83126F;
	st.global.f32 	[%rd1+8], %f43;
	ld.global.f32 	%f15, [%rd2+8];
	setp.geu.f32 	%p11, %f15, 0f00000000;
	@%p11 bra 	$L__BB4_16;
	neg.f32 	%f36, %f15;
	mul.f32 	%f37, %f25, %f36;
	st.global.f32 	[%rd2+8], %f37;
	ld.global.f32 	%f43, [%rd1+8];
$L__BB4_16:
	setp.ltu.f32 	%p12, %f43, %f24;
	@%p12 bra 	$L__BB4_19;
	add.f32 	%f38, %f24, 0fBA83126F;
	st.global.f32 	[%rd1+8], %f38;
	ld.global.f32 	%f18, [%rd2+8];
	setp.leu.f32 	%p13, %f18, 0f00000000;
	@%p13 bra 	$L__BB4_19;
	neg.f32 	%f39, %f18;
	mul.f32 	%f40, %f25, %f39;
	st.global.f32 	[%rd2+8], %f40;
$L__BB4_19:
	ret;

}


// ===== COMPILED SASS (sm_100) =====

	.target	sm_100

	.elftype	@"ET_EXEC"


//--------------------- .note.nv.tkinfo           --------------------------
	.section	.note.nv.tkinfo,"",@"SHT_NOTE"
	.sectionflags	@"SHF_NOTE_NV_TKINFO"
	.tkinfo
        /*0018*/ 	.word	0x00000002
        /*0030*/ 	.string	""
        /*0030*/ 	.string	"ptxas"
        /*0030*/ 	.string	"Cuda compilation tools, release 13.0, V13.0.88"
        /*0030*/ 	.string	"Build cuda_13.0.r13.0/compiler.36424714_0"
        /*0030*/ 	.string	"-arch sm_100 -m 64 "



//--------------------- .note.nv.cuinfo           --------------------------
	.section	.note.nv.cuinfo,"",@"SHT_NOTE"
	.sectionflags	@"SHF_NOTE_NV_CUINFO"
        /*0018*/ 	.short	0x0002
        /*001a*/ 	.short	0x0064
        /*001c*/ 	.short	0x0082
	.zero		2


//--------------------- .nv.info                  --------------------------
	.section	.nv.info,"",@"SHT_CUDA_INFO"
	.align	4


	//----- nvinfo : EIATTR_REGCOUNT
	.align		4
        /*0000*/ 	.byte	0x04, 0x2f
        /*0002*/ 	.short	(.L_1 - .L_0)
	.align		4
.L_0:
        /*0004*/ 	.word	index@(_Z22compute_density_kernelPKfS0_S0_S0_Pfiiff)
        /*0008*/ 	.word	0x0000001e


	//----- nvinfo : EIATTR_FRAME_SIZE
	.align		4
.L_1:
        /*000c*/ 	.byte	0x04, 0x11
        /*000e*/ 	.short	(.L_3 - .L_2)
	.align		4
.L_2:
        /*0010*/ 	.word	index@($__internal_6_$__cuda_sm3x_div_rn_noftz_f32_slowpath)
        /*0014*/ 	.word	0x00000000


	//----- nvinfo : EIATTR_FRAME_SIZE
	.align		4
.L_3:
        /*0018*/ 	.byte	0x04, 0x11
        /*001a*/ 	.short	(.L_5 - .L_4)
	.align		4
.L_4:
        /*001c*/ 	.word	index@($__internal_5_$__cuda_sm20_sqrt_rn_f32_slowpath)
        /*0020*/ 	.word	0x00000000


	//----- nvinfo : EIATTR_FRAME_SIZE
	.align		4
.L_5:
        /*0024*/ 	.byte	0x04, 0x11
        /*0026*/ 	.short	(.L_7 - .L_6)
	.align		4
.L_6:
        /*0028*/ 	.word	index@(_Z22compute_density_kernelPKfS0_S0_S0_Pfiiff)
        /*002c*/ 	.word	0x00000000


	//----- nvinfo : EIATTR_REGCOUNT
	.align		4
.L_7:
        /*0030*/ 	.byte	0x04, 0x2f
        /*0032*/ 	.short	(.L_9 - .L_8)
	.align		4
.L_8:
        /*0034*/ 	.word	index@(_Z23compute_pressure_kernelPKfPfifff)
        /*0038*/ 	.word	0x00000010


	//----- nvinfo : EIATTR_FRAME_SIZE
	.align		4
.L_9:
        /*003c*/ 	.byte	0x04, 0x11
        /*003e*/ 	.short	(.L_11 - .L_10)
	.align		4
.L_10:
        /*0040*/ 	.word	index@($__internal_4_$__cuda_sm3x_div_rn_noftz_f32_slowpath)
        /*0044*/ 	.word	0x00000000


	//----- nvinfo : EIATTR_FRAME_SIZE
	.align		4
.L_11:
        /*0048*/ 	.byte	0x04, 0x11
        /*004a*/ 	.short	(.L_13 - .L_12)
	.align		4
.L_12:
        /*004c*/ 	.word	index@(_Z23compute_pressure_kernelPKfPfifff)
        /*0050*/ 	.word	0x00000000


	//----- nvinfo : EIATTR_REGCOUNT
	.align		4
.L_13:
        /*0054*/ 	.byte	0x04, 0x2f
        /*0056*/ 	.short	(.L_15 - .L_14)
	.align		4
.L_14:
        /*0058*/ 	.word	index@(_Z21compute_forces_kernelPKfS0_S0_S0_S0_S0_S0_Pfiifff)
        /*005c*/ 	.word	0x00000028


	//----- nvinfo : EIATTR_FRAME_SIZE
	.align		4
.L_15:
        /*0060*/ 	.byte	0x04, 0x11
        /*0062*/ 	.short	(.L_17 - .L_16)
	.align		4
.L_16:
        /*0064*/ 	.word	index@($__internal_3_$__cuda_sm3x_div_rn_noftz_f32_slowpath)
        /*0068*/ 	.word	0x00000000


	//----- nvinfo : EIATTR_FRAME_SIZE
	.align		4
.L_17:
        /*006c*/ 	.byte	0x04, 0x11
        /*006e*/ 	.short	(.L_19 - .L_18)
	.align		4
.L_18:
        /*0070*/ 	.word	index@($__internal_2_$__cuda_sm20_sqrt_rn_f32_slowpath)
        /*0074*/ 	.word	0x00000000


	//----- nvinfo : EIATTR_FRAME_SIZE
	.align		4
.L_19:
        /*0078*/ 	.byte	0x04, 0x11
        /*007a*/ 	.short	(.L_21 - .L_20)
	.align		4
.L_20:
        /*007c*/ 	.word	index@(_Z21compute_forces_kernelPKfS0_S0_S0_S0_S0_S0_Pfiifff)
        /*0080*/ 	.word	0x00000000


	//----- nvinfo : EIATTR_REGCOUNT
	.align		4
.L_21:
        /*0084*/ 	.byte	0x04, 0x2f
        /*0086*/ 	.short	(.L_23 - .L_22)
	.align		4
.L_22:
        /*0088*/ 	.word	index@(_Z26integrate_particles_kernelPfS_PKfS_S1_if)
        /*008c*/ 	.word	0x0000001a


	//----- nvinfo : EIATTR_FRAME_SIZE
	.align		4
.L_23:
        /*0090*/ 	.byte	0x04, 0x11
        /*0092*/ 	.short	(.L_25 - .L_24)
	.align		4
.L_24:
        /*0094*/ 	.word	index@($__internal_1_$__cuda_sm3x_div_rn_noftz_f32_slowpath)
        /*0098*/ 	.word	0x00000000


	//----- nvinfo : EIATTR_FRAME_SIZE
	.align		4
.L_25:
        /*009c*/ 	.byte	0x04, 0x11
        /*009e*/ 	.short	(.L_27 - .L_26)
	.align		4
.L_26:
        /*00a0*/ 	.word	index@($__internal_0_$__cuda_sm20_sqrt_rn_f32_slowpath)
        /*00a4*/ 	.word	0x00000000


	//----- nvinfo : EIATTR_FRAME_SIZE
	.align		4
.L_27:
        /*00a8*/ 	.byte	0x04, 0x11
        /*00aa*/ 	.short	(.L_29 - .L_28)
	.align		4
.L_28:
        /*00ac*/ 	.word	index@(_Z26integrate_particles_kernelPfS_PKfS_S1_if)
        /*00b0*/ 	.word	0x00000000


	//----- nvinfo : EIATTR_REGCOUNT
	.align		4
.L_29:
        /*00b4*/ 	.byte	0x04, 0x2f
        /*00b6*/ 	.short	(.L_31 - .L_30)
	.align		4
.L_30:
        /*00b8*/ 	.word	index@(_Z34enforce_boundary_collisions_kernelPfS_ifffffff)
        /*00bc*/ 	.word	0x0000000c


	//----- nvinfo : EIATTR_FRAME_SIZE
	.align		4
.L_31:
        /*00c0*/ 	.byte	0x04, 0x11
        /*00c2*/ 	.short	(.L_33 - .L_32)
	.align		4
.L_32:
        /*00c4*/ 	.word	index@(_Z34enforce_boundary_collisions_kernelPfS_ifffffff)
        /*00c8*/ 	.word	0x00000000


	//----- nvinfo : EIATTR_MIN_STACK_SIZE
	.align		4
.L_33:
        /*00cc*/ 	.byte	0x04, 0x12
        /*00ce*/ 	.short	(.L_35 - .L_34)
	.align		4
.L_34:
        /*00d0*/ 	.word	index@(_Z34enforce_boundary_collisions_kernelPfS_ifffffff)
        /*00d4*/ 	.word	0x00000000


	//----- nvinfo : EIATTR_MIN_STACK_SIZE
	.align		4
.L_35:
        /*00d8*/ 	.byte	0x04, 0x12
        /*00da*/ 	.short	(.L_37 - .L_36)
	.align		4
.L_36:
        /*00dc*/ 	.word	index@(_Z26integrate_particles_kernelPfS_PKfS_S1_if)
        /*00e0*/ 	.word	0x00000000


	//----- nvinfo : EIATTR_MIN_STACK_SIZE
	.align		4
.L_37:
        /*00e4*/ 	.byte	0x04, 0x12
        /*00e6*/ 	.short	(.L_39 - .L_38)
	.align		4
.L_38:
        /*00e8*/ 	.word	index@(_Z21compute_forces_kernelPKfS0_S0_S0_S0_S0_S0_Pfiifff)
        /*00ec*/ 	.word	0x00000000


	//----- nvinfo : EIATTR_MIN_STACK_SIZE
	.align		4
.L_39:
        /*00f0*/ 	.byte	0x04, 0x12
        /*00f2*/ 	.short	(.L_41 - .L_40)
	.align		4
.L_40:
        /*00f4*/ 	.word	index@(_Z23compute_pressure_kernelPKfPfifff)
        /*00f8*/ 	.word	0x00000000


	//----- nvinfo : EIATTR_MIN_STACK_SIZE
	.align		4
.L_41:
        /*00fc*/ 	.byte	0x04, 0x12
        /*00fe*/ 	.short	(.L_43 - .L_42)
	.align		4
.L_42:
        /*0100*/ 	.word	index@(_Z22compute_density_kernelPKfS0_S0_S0_Pfiiff)
        /*0104*/ 	.word	0x00000000
.L_43:


//--------------------- .nv.compat                --------------------------
	.section	.nv.compat,"",@"SHT_CUDA_COMPAT_INFO"
	.align	4
        /*0000*/ 	.byte	0x02, 0x09, 0x00, 0x00, 0x02, 0x02, 0x01, 0x00, 0x02, 0x05, 0x05, 0x00, 0x03, 0x07, 0x01, 0x01
        /*0010*/ 	.byte	0x02, 0x03, 0x00, 0x00, 0x02, 0x06, 0x01, 0x00, 0x04, 0x0b, 0x08, 0x00, 0x01, 0x00, 0x00, 0x00
        /*0020*/ 	.byte	0x00, 0x00, 0x00, 0x00


//--------------------- .nv.info._Z34enforce_boundary_collisions_kernelPfS_ifffffff --------------------------
	.section	.nv.info._Z34enforce_boundary_collisions_kernelPfS_ifffffff,"",@"SHT_CUDA_INFO"
	.sectionflags	@""
	.align	4


	//----- nvinfo : EIATTR_CUDA_API_VERSION
	.align		4
        /*0000*/ 	.byte	0x04, 0x37
        /*0002*/ 	.short	(.L_45 - .L_44)
.L_44:
        /*0004*/ 	.word	0x00000082


	//----- nvinfo : EIATTR_KPARAM_INFO
	.align		4
.L_45:
        /*0008*/ 	.byte	0x04, 0x17
        /*000a*/ 	.short	(.L_47 - .L_46)
.L_46:
        /*000c*/ 	.word	0x00000000
        /*0010*/ 	.short	0x0009
        /*0012*/ 	.short	0x002c
        /*0014*/ 	.byte	0x00, 0xf0, 0x11, 0x00


	//----- nvinfo : EIATTR_KPARAM_INFO
	.align		4
.L_47:
        /*0018*/ 	.byte	0x04, 0x17
        /*001a*/ 	.short	(.L_49 - .L_48)
.L_48:
        /*001c*/ 	.word	0x00000000
        /*0020*/ 	.short	0x0008
        /*0022*/ 	.short	0x0028
        /*0024*/ 	.byte	0x00, 0xf0, 0x11, 0x00


	//----- nvinfo : EIATTR_KPARAM_INFO
	.align		4
.L_49:
        /*0028*/ 	.byte	0x04, 0x17
        /*002a*/ 	.short	(.L_51 - .L_50)
.L_50:
        /*002c*/ 	.word	0x00000000
        /*0030*/ 	.short	0x0007
        /*0032*/ 	.short	0x0024
        /*0034*/ 	.byte	0x00, 0xf0, 0x11, 0x00


	//----- nvinfo : EIATTR_KPARAM_INFO
	.align		4
.L_51:
        /*0038*/ 	.byte	0x04, 0x17
        /*003a*/ 	.short	(.L_53 - .L_52)
.L_52:
        /*003c*/ 	.word	0x00000000
        /*0040*/ 	.short	0x0006
        /*0042*/ 	.short	0x0020
        /*0044*/ 	.byte	0x00, 0xf0, 0x11, 0x00


	//----- nvinfo : EIATTR_KPARAM_INFO
	.align		4
.L_53:
        /*0048*/ 	.byte	0x04, 0x17
        /*004a*/ 	.short	(.L_55 - .L_54)
.L_54:
        /*004c*/ 	.word	0x00000000
        /*0050*/ 	.short	0x0005
        /*0052*/ 	.short	0x001c
        /*0054*/ 	.byte	0x00, 0xf0, 0x11, 0x00


	//----- nvinfo : EIATTR_KPARAM_INFO
	.align		4
.L_55:
        /*0058*/ 	.byte	0x04, 0x17
        /*005a*/ 	.short	(.L_57 - .L_56)
.L_56:
        /*005c*/ 	.word	0x00000000
        /*0060*/ 	.short	0x0004
        /*0062*/ 	.short	0x0018
        /*0064*/ 	.byte	0x00, 0xf0, 0x11, 0x00


	//----- nvinfo : EIATTR_KPARAM_INFO
	.align		4
.L_57:
        /*0068*/ 	.byte	0x04, 0x17
        /*006a*/ 	.short	(.L_59 - .L_58)
.L_58:
        /*006c*/ 	.word	0x00000000
        /*0070*/ 	.short	0x0003
        /*0072*/ 	.short	0x0014
        /*0074*/ 	.byte	0x00, 0xf0, 0x11, 0x00


	//----- nvinfo : EIATTR_KPARAM_INFO
	.align		4
.L_59:
        /*0078*/ 	.byte	0x04, 0x17
        /*007a*/ 	.short	(.L_61 - .L_60)
.L_60:
        /*007c*/ 	.word	0x00000000
        /*0080*/ 	.short	0x0002
        /*0082*/ 	.short	0x0010
        /*0084*/ 	.byte	0x00, 0xf0, 0x11, 0x00


	//----- nvinfo : EIATTR_KPARAM_INFO
	.align		4
.L_61:
        /*0088*/ 	.byte	0x04, 0x17
        /*008a*/ 	.short	(.L_63 - .L_62)
.L_62:
        /*008c*/ 	.word	0x00000000
        /*0090*/ 	.short	0x0001
        /*0092*/ 	.short	0x0008
        /*0094*/ 	.byte	0x00, 0xf5, 0x21, 0x00


	//----- nvinfo : EIATTR_KPARAM_INFO
	.align		4
.L_63:
        /*0098*/ 	.byte	0x04, 0x17
        /*009a*/ 	.short	(.L_65 - .L_64)
.L_64:
        /*009c*/ 	.word	0x00000000
        /*00a0*/ 	.short	0x0000
        /*00a2*/ 	.short	0x0000
        /*00a4*/ 	.byte	0x00, 0xf5, 0x21, 0x00


	//----- nvinfo : EIATTR_SPARSE_MMA_MASK
	.align		4
.L_65:
        /*00a8*/ 	.byte	0x03, 0x50
        /*00aa*/ 	.short	0x0000


	//----- nvinfo : EIATTR_MAXREG_COUNT
	.align		4
        /*00ac*/ 	.byte	0x03, 0x1b
        /*00ae*/ 	.short	0x00ff


	//----- nvinfo : EIATTR_MERCURY_ISA_VERSION
	.align		4
        /*00b0*/ 	.byte	0x03, 0x5f
        /*00b2*/ 	.short	0x0101


	//----- nvinfo : EIATTR_VRC_CTA_INIT_COUNT
	.align		4
        /*00b4*/ 	.byte	0x02, 0x4a
	.zero		1
	.zero		1


	//----- nvinfo : EIATTR_EXIT_INSTR_OFFSETS
	.align		4
        /*00b8*/ 	.byte	0x04, 0x1c
        /*00ba*/ 	.short	(.L_67 - .L_66)


	//   ....[0]....
.L_66:
        /*00bc*/ 	.word	0x00000070


	//   ....[1]....
        /*00c0*/ 	.word	0x00000550


	//   ....[2]....
        /*00c4*/ 	.word	0x000005a0


	//   ....[3]....
        /*00c8*/ 	.word	0x000005e0


	//----- nvinfo : EIATTR_CRS_STACK_SIZE
	.align		4
.L_67:
        /*00cc*/ 	.byte	0x04, 0x1e
        /*00ce*/ 	.short	(.L_69 - .L_68)
.L_68:
        /*00d0*/ 	.word	0x00000000


	//----- nvinfo : EIATTR_CBANK_PARAM_SIZE
	.align		4
.L_69:
        /*00d4*/ 	.byte	0x03, 0x19
        /*00d6*/ 	.short	0x0030


	//----- nvinfo : EIATTR_PARAM_CBANK
	.align		4
        /*00d8*/ 	.byte	0x04, 0x0a
        /*00da*/ 	.short	(.L_71 - .L_70)
	.align		4
.L_70:
        /*00dc*/ 	.word	index@(.nv.constant0._Z34enforce_boundary_collisions_kernelPfS_ifffffff)
        /*00e0*/ 	.short	0x0380
        /*00e2*/ 	.short	0x0030


	//----- nvinfo : EIATTR_SW_WAR
	.align		4
.L_71:
        /*00e4*/ 	.byte	0x04, 0x36
        /*00e6*/ 	.short	(.L_73 - .L_72)
.L_72:
        /*00e8*/ 	.word	0x00000008
.L_73:


//--------------------- .nv.info._Z26integrate_particles_kernelPfS_PKfS_S1_if --------------------------
	.section	.nv.info._Z26integrate_particles_kernelPfS_PKfS_S1_if,"",@"SHT_CUDA_INFO"
	.sectionflags	@""
	.align	4


	//----- nvinfo : EIATTR_CUDA_API_VERSION
	.align		4
        /*0000*/ 	.byte	0x04, 0x37
        /*0002*/ 	.short	(.L_75 - .L_74)
.L_74:
        /*0004*/ 	.word	0x00000082


	//----- nvinfo : EIATTR_KPARAM_INFO
	.align		4
.L_75:
        /*0008*/ 	.byte	0x04, 0x17
        /*000a*/ 	.short	(.L_77 - .L_76)
.L_76:
        /*000c*/ 	.word	0x00000000
        /*0010*/ 	.short	0x0006
        /*0012*/ 	.short	0x002c
        /*0014*/ 	.byte	0x00, 0xf0, 0x11, 0x00


	//----- nvinfo : EIATTR_KPARAM_INFO
	.align		4
.L_77:
        /*0018*/ 	.byte	0x04, 0x17
        /*001a*/ 	.short	(.L_79 - .L_78)
.L_78:
        /*001c*/ 	.word	0x00000000
        /*0020*/ 	.short	0x0005
        /*0022*/ 	.short	0x0028
        /*0024*/ 	.byte	0x00, 0xf0, 0x11, 0x00


	//----- nvinfo : EIATTR_KPARAM_INFO
	.align		4
.L_79:
        /*0028*/ 	.byte	0x04, 0x17
        /*002a*/ 	.short	(.L_81 - .L_80)
.L_80:
        /*002c*/ 	.word	0x00000000
        /*0030*/ 	.short	0x0004
        /*0032*/ 	.short	0x0020
        /*0034*/ 	.byte	0x00, 0xf5, 0x21, 0x00


	//----- nvinfo : EIATTR_KPARAM_INFO
	.align		4
.L_81:
        /*0038*/ 	.byte	0x04, 0x17
        /*003a*/ 	.short	(.L_83 - .L_82)
.L_82:
        /*003c*/ 	.word	0x00000000
        /*0040*/ 	.short	0x0003
        /*0042*/ 	.short	0x0018
        /*0044*/ 	.byte	0x00, 0xf5, 0x21, 0x00


	//----- nvinfo : EIATTR_KPARAM_INFO
	.align		4
.L_83:
        /*0048*/ 	.byte	0x04, 0x17
        /*004a*/ 	.short	(.L_85 - .L_84)
.L_84:
        /*004c*/ 	.word	0x00000000
        /*0050*/ 	.short	0x0002
        /*0052*/ 	.short	0x0010
        /*0054*/ 	.byte	0x00, 0xf5, 0x21, 0x00


	//----- nvinfo : EIATTR_KPARAM_INFO
	.align		4
.L_85:
        /*0058*/ 	.byte	0x04, 0x17
        /*005a*/ 	.short	(.L_87 - .L_86)
.L_86:
        /*005c*/ 	.word	0x00000000
        /*0060*/ 	.short	0x0001
        /*0062*/ 	.short	0x0008
        /*0064*/ 	.byte	0x00, 0xf5, 0x21, 0x00


	//----- nvinfo : EIATTR_KPARAM_INFO
	.align		4
.L_87:
        /*0068*/ 	.byte	0x04, 0x17
        /*006a*/ 	.short	(.L_89 - .L_88)
.L_88:
        /*006c*/ 	.word	0x00000000
        /*0070*/ 	.short	0x0000
        /*0072*/ 	.short	0x0000
        /*0074*/ 	.byte	0x00, 0xf5, 0x21, 0x00


	//----- nvinfo : EIATTR_SPARSE_MMA_MASK
	.align		4
.L_89:
        /*0078*/ 	.byte	0x03, 0x50
        /*007a*/ 	.short	0x0000


	//----- nvinfo : EIATTR_MAXREG_COUNT
	.align		4
        /*007c*/ 	.byte	0x03, 0x1b
        /*007e*/ 	.short	0x00ff


	//----- nvinfo : EIATTR_MERCURY_ISA_VERSION
	.align		4
        /*0080*/ 	.byte	0x03, 0x5f
        /*0082*/ 	.short	0x0101


	//----- nvinfo : EIATTR_VRC_CTA_INIT_COUNT
	.align		4
        /*0084*/ 	.byte	0x02, 0x4a
	.zero		1
	.zero		1


	//----- nvinfo : EIATTR_EXIT_INSTR_OFFSETS
	.align		4
        /*0088*/ 	.byte	0x04, 0x1c
        /*008a*/ 	.short	(.L_91 - .L_90)


	//   ....[0]....
.L_90:
        /*008c*/ 	.word	0x00000070


	//   ....[1]....
        /*0090*/ 	.word	0x000005b0


	//----- nvinfo : EIATTR_CRS_STACK_SIZE
	.align		4
.L_91:
        /*0094*/ 	.byte	0x04, 0x1e
        /*0096*/ 	.short	(.L_93 - .L_92)
.L_92:
        /*0098*/ 	.word	0x00000000


	//----- nvinfo : EIATTR_CBANK_PARAM_SIZE
	.align		4
.L_93:
        /*009c*/ 	.byte	0x03, 0x19
        /*009e*/ 	.short	0x0030


	//----- nvinfo : EIATTR_PARAM_CBANK
	.align		4
        /*00a0*/ 	.byte	0x04, 0x0a
        /*00a2*/ 	.short	(.L_95 - .L_94)
	.align		4
.L_94:
        /*00a4*/ 	.word	index@(.nv.constant0._Z26integrate_particles_kernelPfS_PKfS_S1_if)
        /*00a8*/ 	.short	0x0380
        /*00aa*/ 	.short	0x0030


	//----- nvinfo : EIATTR_SW_WAR
	.align		4
.L_95:
        /*00ac*/ 	.byte	0x04, 0x36
        /*00ae*/ 	.short	(.L_97 - .L_96)
.L_96:
        /*00b0*/ 	.word	0x00000008
.L_97:


//--------------------- .nv.info._Z21compute_forces_kernelPKfS0_S0_S0_S0_S0_S0_Pfiifff --------------------------
	.section	.nv.info._Z21compute_forces_kernelPKfS0_S0_S0_S0_S0_S0_Pfiifff,"",@"SHT_CUDA_INFO"
	.sectionflags	@""
	.align	4


	//----- nvinfo : EIATTR_CUDA_API_VERSION
	.align		4
        /*0000*/ 	.byte	0x04, 0x37
        /*0002*/ 	.short	(.L_99 - .L_98)
.L_98:
        /*0004*/ 	.word	0x00000082


	//----- nvinfo : EIATTR_KPARAM_INFO
	.align		4
.L_99:
        /*0008*/ 	.byte	0x04, 0x17
        /*000a*/ 	.short	(.L_101 - .L_100)
.L_100:
        /*000c*/ 	.word	0x00000000
        /*0010*/ 	.short	0x000c
        /*0012*/ 	.short	0x0050
        /*0014*/ 	.byte	0x00, 0xf0, 0x11, 0x00


	//----- nvinfo : EIATTR_KPARAM_INFO
	.align		4
.L_101:
        /*0018*/ 	.byte	0x04, 0x17
        /*001a*/ 	.short	(.L_103 - .L_102)
.L_102:
        /*001c*/ 	.word	0x00000000
        /*0020*/ 	.short	0x000b
        /*0022*/ 	.short	0x004c
        /*0024*/ 	.byte	0x00, 0xf0, 0x11, 0x00


	//----- nvinfo : EIATTR_KPARAM_INFO
	.align		4
.L_103:
        /*0028*/ 	.byte	0x04, 0x17
        /*002a*/ 	.short	(.L_105 - .L_104)
.L_104:
        /*002c*/ 	.word	0x00000000
        /*0030*/ 	.short	0x000a
        /*0032*/ 	.short	0x0048
        /*0034*/ 	.byte	0x00, 0xf0, 0x11, 0x00


	//----- nvinfo : EIATTR_KPARAM_INFO
	.align		4
.L_105:
        /*0038*/ 	.byte	0x04, 0x17
        /*003a*/ 	.short	(.L_107 - .L_106)
.L_106:
        /*003c*/ 	.word	0x00000000
        /*0040*/ 	.short	0x0009
        /*0042*/ 	.short	0x0044
        /*0044*/ 	.byte	0x00, 0xf0, 0x11, 0x00


	//----- nvinfo : EIATTR_KPARAM_INFO
	.align		4
.L_107:
        /*0048*/ 	.byte	0x04, 0x17
        /*004a*/ 	.short	(.L_109 - .L_108)
.L_108:
        /*004c*/ 	.word	0x00000000
        /*0050*/ 	.short	0x0008
        /*0052*/ 	.short	0x0040
        /*0054*/ 	.byte	0x00, 0xf0, 0x11, 0x00


	//----- nvinfo : EIATTR_KPARAM_INFO
	.align		4
.L_109:
        /*0058*/ 	.byte	0x04, 0x17
        /*005a*/ 	.short	(.L_111 - .L_110)
.L_110:
        /*005c*/ 	.word	0x00000000
        /*0060*/ 	.short	0x0007
        /*0062*/ 	.short	0x0038
        /*0064*/ 	.byte	0x00, 0xf5, 0x21, 0x00


	//----- nvinfo : EIATTR_KPARAM_INFO
	.align		4
.L_111:
        /*0068*/ 	.byte	0x04, 0x17
        /*006a*/ 	.short	(.L_113 - .L_112)
.L_112:
        /*006c*/ 	.word	0x00000000
        /*0070*/ 	.short	0x0006
        /*0072*/ 	.short	0x0030
        /*0074*/ 	.byte	0x00, 0xf5, 0x21, 0x00


	//----- nvinfo : EIATTR_KPARAM_INFO
	.align		4
.L_113:
        /*0078*/ 	.byte	0x04, 0x17
        /*007a*/ 	.short	(.L_115 - .L_114)
.L_114:
        /*007c*/ 	.word	0x00000000
        /*0080*/ 	.short	0x0005
        /*0082*/ 	.short	0x0028
        /*0084*/ 	.byte	0x00, 0xf5, 0x21, 0x00


	//----- nvinfo : EIATTR_KPARAM_INFO
	.align		4
.L_115:
        /*0088*/ 	.byte	0x04, 0x17
        /*008a*/ 	.short	(.L_117 - .L_116)
.L_116:
        /*008c*/ 	.word	0x00000000
        /*0090*/ 	.short	0x0004
        /*0092*/ 	.short	0x0020
        /*0094*/ 	.byte	0x00, 0xf5, 0x21, 0x00


	//----- nvinfo : EIATTR_KPARAM_INFO
	.align		4
.L_117:
        /*0098*/ 	.byte	0x04, 0x17
        /*009a*/ 	.short	(.L_119 - .L_118)
.L_118:
        /*009c*/ 	.word	0x00000000
        /*00a0*/ 	.short	0x0003
        /*00a2*/ 	.short	0x0018
        /*00a4*/ 	.byte	0x00, 0xf5, 0x21, 0x00


	//----- nvinfo : EIATTR_KPARAM_INFO
	.align		4
.L_119:
        /*00a8*/ 	.byte	0x04, 0x17
        /*00aa*/ 	.short	(.L_121 - .L_120)
.L_120:
        /*00ac*/ 	.word	0x00000000
        /*00b0*/ 	.short	0x0002
        /*00b2*/ 	.short	0x0010
        /*00b4*/ 	.byte	0x00, 0xf5, 0x21, 0x00


	//----- nvinfo : EIATTR_KPARAM_INFO
	.align		4
.L_121:
        /*00b8*/ 	.byte	0x04, 0x17
        /*00ba*/ 	.short	(.L_123 - .L_122)
.L_122:
        /*00bc*/ 	.word	0x00000000
        /*00c0*/ 	.short	0x0001
        /*00c2*/ 	.short	0x0008
        /*00c4*/ 	.byte	0x00, 0xf5, 0x21, 0x00


	//----- nvinfo : EIATTR_KPARAM_INFO
	.align		4
.L_123:
        /*00c8*/ 	.byte	0x04, 0x17
        /*00ca*/ 	.short	(.L_125 - .L_124)
.L_124:
        /*00cc*/ 	.word	0x00000000
        /*00d0*/ 	.short	0x0000
        /*00d2*/ 	.short	0x0000
        /*00d4*/ 	.byte	0x00, 0xf5, 0x21, 0x00


	//----- nvinfo : EIATTR_SPARSE_MMA_MASK
	.align		4
.L_125:
        /*00d8*/ 	.byte	0x03, 0x50
        /*00da*/ 	.short	0x0000


	//----- nvinfo : EIATTR_MAXREG_COUNT
	.align		4
        /*00dc*/ 	.byte	0x03, 0x1b
        /*00de*/ 	.short	0x00ff


	//----- nvinfo : EIATTR_MERCURY_ISA_VERSION
	.align		4
        /*00e0*/ 	.byte	0x03, 0x5f
        /*00e2*/ 	.short	0x0101


	//----- nvinfo : EIATTR_VRC_CTA_INIT_COUNT
	.align		4
        /*00e4*/ 	.byte	0x02, 0x4a
	.zero		1
	.zero		1


	//----- nvinfo : EIATTR_EXIT_INSTR_OFFSETS
	.align		4
        /*00e8*/ 	.byte	0x04, 0x1c
        /*00ea*/ 	.short	(.L_127 - .L_126)


	//   ....[0]....
.L_126:
        /*00ec*/ 	.word	0x00000090


	//   ....[1]....
        /*00f0*/ 	.word	0x00002390


	//----- nvinfo : EIATTR_CRS_STACK_SIZE
	.align		4
.L_127:
        /*00f4*/ 	.byte	0x04, 0x1e
        /*00f6*/ 	.short	(.L_129 - .L_128)
.L_128:
        /*00f8*/ 	.word	0x00000000


	//----- nvinfo : EIATTR_CBANK_PARAM_SIZE
	.align		4
.L_129:
        /*00fc*/ 	.byte	0x03, 0x19
        /*00fe*/ 	.short	0x0054


	//----- nvinfo : EIATTR_PARAM_CBANK
	.align		4
        /*0100*/ 	.byte	0x04, 0x0a
        /*0102*/ 	.short	(.L_131 - .L_130)
	.align		4
.L_130:
        /*0104*/ 	.word	index@(.nv.constant0._Z21compute_forces_kernelPKfS0_S0_S0_S0_S0_S0_Pfiifff)
        /*0108*/ 	.short	0x0380
        /*010a*/ 	.short	0x0054


	//----- nvinfo : EIATTR_SW_WAR
	.align		4
.L_131:
        /*010c*/ 	.byte	0x04, 0x36
        /*010e*/ 	.short	(.L_133 - .L_132)
.L_132:
        /*0110*/ 	.word	0x00000008
.L_133:


//--------------------- .nv.info._Z23compute_pressure_kernelPKfPfifff --------------------------
	.section	.nv.info._Z23compute_pressure_kernelPKfPfifff,"",@"SHT_CUDA_INFO"
	.sectionflags	@""
	.align	4


	//----- nvinfo : EIATTR_CUDA_API_VERSION
	.align		4
        /*0000*/ 	.byte	0x04, 0x37
        /*0002*/ 	.short	(.L_135 - .L_134)
.L_134:
        /*0004*/ 	.word	0x00000082


	//----- nvinfo : EIATTR_KPARAM_INFO
	.align		4
.L_135:
        /*0008*/ 	.byte	0x04, 0x17
        /*000a*/ 	.short	(.L_137 - .L_136)
.L_136:
        /*000c*/ 	.word	0x00000000
        /*0010*/ 	.short	0x0005
        /*0012*/ 	.short	0x001c
        /*0014*/ 	.byte	0x00, 0xf0, 0x11, 0x00


	//----- nvinfo : EIATTR_KPARAM_INFO
	.align		4
.L_137:
        /*0018*/ 	.byte	0x04, 0x17
        /*001a*/ 	.short	(.L_139 - .L_138)
.L_138:
        /*001c*/ 	.word	0x00000000
        /*0020*/ 	.short	0x0004
        /*0022*/ 	.short	0x0018
        /*0024*/ 	.byte	0x00, 0xf0, 0x11, 0x00


	//----- nvinfo : EIATTR_KPARAM_INFO
	.align		4
.L_139:
        /*0028*/ 	.byte	0x04, 0x17
        /*002a*/ 	.short	(.L_141 - .L_140)
.L_140:
        /*002c*/ 	.word	0x00000000
        /*0030*/ 	.short	0x0003
        /*0032*/ 	.short	0x0014
        /*0034*/ 	.byte	0x00, 0xf0, 0x11, 0x00


	//----- nvinfo : EIATTR_KPARAM_INFO
	.align		4
.L_141:
        /*0038*/ 	.byte	0x04, 0x17
        /*003a*/ 	.short	(.L_143 - .L_142)
.L_142:
        /*003c*/ 	.word	0x00000000
        /*0040*/ 	.short	0x0002
        /*0042*/ 	.short	0x0010
        /*0044*/ 	.byte	0x00, 0xf0, 0x11, 0x00


	//----- nvinfo : EIATTR_KPARAM_INFO
	.align		4
.L_143:
        /*0048*/ 	.byte	0x04, 0x17
        /*004a*/ 	.short	(.L_145 - .L_144)
.L_144:
        /*004c*/ 	.word	0x00000000
        /*0050*/ 	.short	0x0001
        /*0052*/ 	.short	0x0008
        /*0054*/ 	.byte	0x00, 0xf5, 0x21, 0x00


	//----- nvinfo : EIATTR_KPARAM_INFO
	.align		4
.L_145:
        /*0058*/ 	.byte	0x04, 0x17
        /*005a*/ 	.short	(.L_147 - .L_146)
.L_146:
        /*005c*/ 	.word	0x00000000
        /*0060*/ 	.short	0x0000
        /*0062*/ 	.short	0x0000
        /*0064*/ 	.byte	0x00, 0xf5, 0x21, 0x00


	//----- nvinfo : EIATTR_SPARSE_MMA_MASK
	.align		4
.L_147:
        /*0068*/ 	.byte	0x03, 0x50
        /*006a*/ 	.short	0x0000


	//----- nvinfo : EIATTR_MAXREG_COUNT
	.align		4
        /*006c*/ 	.byte	0x03, 0x1b
        /*006e*/ 	.short	0x00ff


	//----- nvinfo : EIATTR_MERCURY_ISA_VERSION
	.align		4
        /*0070*/ 	.byte	0x03, 0x5f
        /*0072*/ 	.short	0x0101


	//----- nvinfo : EIATTR_VRC_CTA_INIT_COUNT
	.align		4
        /*0074*/ 	.byte	0x02, 0x4a
	.zero		1
	.zero		1


	//----- nvinfo : EIATTR_EXIT_INSTR_OFFSETS
	.align		4
        /*0078*/ 	.byte	0x04, 0x1c
        /*007a*/ 	.short	(.L_149 - .L_148)


	//   ....[0]....
.L_148:
        /*007c*/ 	.word	0x00000070


	//   ....[1]....
        /*0080*/ 	.word	0x00000750


	//----- nvinfo : EIATTR_CRS_STACK_SIZE
	.align		4
.L_149:
        /*0084*/ 	.byte	0x04, 0x1e
        /*0086*/ 	.short	(.L_151 - .L_150)
.L_150:
        /*0088*/ 	.word	0x00000000


	//----- nvinfo : EIATTR_CBANK_PARAM_SIZE
	.align		4
.L_151:
        /*008c*/ 	.byte	0x03, 0x19
        /*008e*/ 	.short	0x0020


	//----- nvinfo : EIATTR_PARAM_CBANK
	.align		4
        /*0090*/ 	.byte	0x04, 0x0a
        /*0092*/ 	.short	(.L_153 - .L_152)
	.align		4
.L_152:
        /*0094*/ 	.word	index@(.nv.constant0._Z23compute_pressure_kernelPKfPfifff)
        /*0098*/ 	.short	0x0380
        /*009a*/ 	.short	0x0020


	//----- nvinfo : EIATTR_SW_WAR
	.align		4
.L_153:
        /*009c*/ 	.byte	0x04, 0x36
        /*009e*/ 	.short	(.L_155 - .L_154)
.L_154:
        /*00a0*/ 	.word	0x00000008
.L_155:


//--------------------- .nv.info._Z22compute_density_kernelPKfS0_S0_S0_Pfiiff --------------------------
	.section	.nv.info._Z22compute_density_kernelPKfS0_S0_S0_Pfiiff,"",@"SHT_CUDA_INFO"
	.sectionflags	@""
	.align	4


	//----- nvinfo : EIATTR_CUDA_API_VERSION
	.align		4
        /*0000*/ 	.byte	0x04, 0x37
        /*0002*/ 	.short	(.L_157 - .L_156)
.L_156:
        /*0004*/ 	.word	0x00000082


	//----- nvinfo : EIATTR_KPARAM_INFO
	.align		4
.L_157:
        /*0008*/ 	.byte	0x04, 0x17
        /*000a*/ 	.short	(.L_159 - .L_158)
.L_158:
        /*000c*/ 	.word	0x00000000
        /*0010*/ 	.short	0x0008
        /*0012*/ 	.short	0x0034
        /*0014*/ 	.byte	0x00, 0xf0, 0x11, 0x00


	//----- nvinfo : EIATTR_KPARAM_INFO
	.align		4
.L_159:
        /*0018*/ 	.byte	0x04, 0x17
        /*001a*/ 	.short	(.L_161 - .L_160)
.L_160:
        /*001c*/ 	.word	0x00000000
        /*0020*/ 	.short	0x0007
        /*0022*/ 	.short	0x0030
        /*0024*/ 	.byte	0x00, 0xf0, 0x11, 0x00


	//----- nvinfo : EIATTR_KPARAM_INFO
	.align		4
.L_161:
        /*0028*/ 	.byte	0x04, 0x17
        /*002a*/ 	.short	(.L_163 - .L_162)
.L_162:
        /*002c*/ 	.word	0x00000000
        /*0030*/ 	.short	0x0006
        /*0032*/ 	.short	0x002c
        /*0034*/ 	.byte	0x00, 0xf0, 0x11, 0x00


	//----- nvinfo : EIATTR_KPARAM_INFO
	.align		4
.L_163:
        /*0038*/ 	.byte	0x04, 0x17
        /*003a*/ 	.short	(.L_165 - .L_164)
.L_164:
        /*003c*/ 	.word	0x00000000
        /*0040*/ 	.short	0x0005
        /*0042*/ 	.short	0x0028
        /*0044*/ 	.byte	0x00, 0xf0, 0x11, 0x00


	//----- nvinfo : EIATTR_KPARAM_INFO
	.align		4
.L_165:
        /*0048*/ 	.byte	0x04, 0x17
        /*004a*/ 	.short	(.L_167 - .L_166)
.L_166:
        /*004c*/ 	.word	0x00000000
        /*0050*/ 	.short	0x0004
        /*0052*/ 	.short	0x0020
        /*0054*/ 	.byte	0x00, 0xf5, 0x21, 0x00


	//----- nvinfo : EIATTR_KPARAM_INFO
	.align		4
.L_167:
        /*0058*/ 	.byte	0x04, 0x17
        /*005a*/ 	.short	(.L_169 - .L_168)
.L_168:
        /*005c*/ 	.word	0x00000000
        /*0060*/ 	.short	0x0003
        /*0062*/ 	.short	0x0018
        /*0064*/ 	.byte	0x00, 0xf5, 0x21, 0x00


	//----- nvinfo : EIATTR_KPARAM_INFO
	.align		4
.L_169:
        /*0068*/ 	.byte	0x04, 0x17
        /*006a*/ 	.short	(.L_171 - .L_170)
.L_170:
        /*006c*/ 	.word	0x00000000
        /*0070*/ 	.short	0x0002
        /*0072*/ 	.short	0x0010
        /*0074*/ 	.byte	0x00, 0xf5, 0x21, 0x00


	//----- nvinfo : EIATTR_KPARAM_INFO
	.align		4
.L_171:
        /*0078*/ 	.byte	0x04, 0x17
        /*007a*/ 	.short	(.L_173 - .L_172)
.L_172:
        /*007c*/ 	.word	0x00000000
        /*0080*/ 	.short	0x0001
        /*0082*/ 	.short	0x0008
        /*0084*/ 	.byte	0x00, 0xf5, 0x21, 0x00


	//----- nvinfo : EIATTR_KPARAM_INFO
	.align		4
.L_173:
        /*0088*/ 	.byte	0x04, 0x17
        /*008a*/ 	.short	(.L_175 - .L_174)
.L_174:
        /*008c*/ 	.word	0x00000000
        /*0090*/ 	.short	0x0000
        /*0092*/ 	.short	0x0000
        /*0094*/ 	.byte	0x00, 0xf5, 0x21, 0x00


	//----- nvinfo : EIATTR_SPARSE_MMA_MASK
	.align		4
.L_175:
        /*0098*/ 	.byte	0x03, 0x50
        /*009a*/ 	.short	0x0000


	//----- nvinfo : EIATTR_MAXREG_COUNT
	.align		4
        /*009c*/ 	.byte	0x03, 0x1b
        /*009e*/ 	.short	0x00ff


	//----- nvinfo : EIATTR_MERCURY_ISA_VERSION
	.align		4
        /*00a0*/ 	.byte	0x03, 0x5f
        /*00a2*/ 	.short	0x0101


	//----- nvinfo : EIATTR_VRC_CTA_INIT_COUNT
	.align		4
        /*00a4*/ 	.byte	0x02, 0x4a
	.zero		1
	.zero		1


	//----- nvinfo : EIATTR_EXIT_INSTR_OFFSETS
	.align		4
        /*00a8*/ 	.byte	0x04, 0x1c
        /*00aa*/ 	.short	(.L_177 - .L_176)


	//   ....[0]....
.L_176:
        /*00ac*/ 	.word	0x00000070


	//   ....[1]....
        /*00b0*/ 	.word	0x00001f30


	//----- nvinfo : EIATTR_CRS_STACK_SIZE
	.align		4
.L_177:
        /*00b4*/ 	.byte	0x04, 0x1e
        /*00b6*/ 	.short	(.L_179 - .L_178)
.L_178:
        /*00b8*/ 	.word	0x00000000


	//----- nvinfo : EIATTR_CBANK_PARAM_SIZE
	.align		4
.L_179:
        /*00bc*/ 	.byte	0x03, 0x19
        /*00be*/ 	.short	0x0038


	//----- nvinfo : EIATTR_PARAM_CBANK
	.align		4
        /*00c0*/ 	.byte	0x04, 0x0a
        /*00c2*/ 	.short	(.L_181 - .L_180)
	.align		4
.L_180:
        /*00c4*/ 	.word	index@(.nv.constant0._Z22compute_density_kernelPKfS0_S0_S0_Pfiiff)
        /*00c8*/ 	.short	0x0380
        /*00ca*/ 	.short	0x0038


	//----- nvinfo : EIATTR_SW_WAR
	.align		4
.L_181:
        /*00cc*/ 	.byte	0x04, 0x36
        /*00ce*/ 	.short	(.L_183 - .L_182)
.L_182:
        /*00d0*/ 	.word	0x00000008
.L_183:


//--------------------- .nv.callgraph             --------------------------
	.section	.nv.callgraph,"",@"SHT_CUDA_CALLGRAPH"
	.align	4
	.sectionentsize	8
	.align		4
        /*0000*/ 	.word	0x00000000
	.align		4
        /*0004*/ 	.word	0xffffffff
	.align		4
        /*0008*/ 	.word	0x00000000
	.align		4
        /*000c*/ 	.word	0xfffffffe
	.align		4
        /*0010*/ 	.word	0x00000000
	.align		4
        /*0014*/ 	.word	0xfffffffd
	.align		4
        /*0018*/ 	.word	0x00000000
	.align		4
        /*001c*/ 	.word	0xfffffffc


//--------------------- .text._Z34enforce_boundary_collisions_kernelPfS_ifffffff --------------------------
	.section	.text._Z34enforce_boundary_collisions_kernelPfS_ifffffff,"ax",@progbits
	.align	128
        .global         _Z34enforce_boundary_collisions_kernelPfS_ifffffff
        .type           _Z34enforce_boundary_collisions_kernelPfS_ifffffff,@function
        .size           _Z34enforce_boundary_collisions_kernelPfS_ifffffff,(.L_x_194 - _Z34enforce_boundary_collisions_kernelPfS_ifffffff)
        .other          _Z34enforce_boundary_collisions_kernelPfS_ifffffff,@"STO_CUDA_ENTRY STV_DEFAULT"
_Z34enforce_boundary_collisions_kernelPfS_ifffffff:
.text._Z34enforce_boundary_collisions_kernelPfS_ifffffff:
[----:B------:R-:W-:Y:S01]  /*0000*/  LDC R1, c[0x0][0x37c] ;  /* 0x0000df00ff017b82 */ /* 0x000fe20000000800 */
[----:B------:R-:W0:Y:S07]  /*0010*/  S2R R3, SR_TID.X ;  /* 0x0000000000037919 */ /* 0x000e2e0000002100 */
[----:B------:R-:W0:Y:S01]  /*0020*/  S2UR UR4, SR_CTAID.X ;  /* 0x00000000000479c3 */ /* 0x000e220000002500 */
[----:B------:R-:W1:Y:S07]  /*0030*/  LDCU UR5, c[0x0][0x390] ;  /* 0x00007200ff0577ac */ /* 0x000e6e0008000800 */
[----:B------:R-:W0:Y:S02]  /*0040*/  LDC R0, c[0x0][0x360] ;  /* 0x0000d800ff007b82 */ /* 0x000e240000000800 */
[----:B0-----:R-:W-:-:S05]  /*0050*/  IMAD R0, R0, UR4, R3 ;  /* 0x0000000400007c24 */ /* 0x001fca000f8e0203 */
[----:B-1----:R-:W-:-:S13]  /*0060*/  ISETP.GE.AND P0, PT, R0, UR5, PT ;  /* 0x0000000500007c0c */ /* 0x002fda000bf06270 */
[----:B------:R-:W-:Y:S05]  /*0070*/  @P0 EXIT ;  /* 0x000000000000094d */ /* 0x000fea0003800000 */
[----:B------:R-:W0:Y:S01]  /*0080*/  LDC.64 R2, c[0x0][0x380] ;  /* 0x0000e000ff027b82 */ /* 0x000e220000000a00 */
[----:B------:R-:W1:Y:S01]  /*0090*/  LDCU.64 UR4, c[0x0][0x358] ;  /* 0x00006b00ff0477ac */ /* 0x000e620008000a00 */
[----:B------:R-:W-:-:S06]  /*00a0*/  LEA R7, R0, R0, 0x1 ;  /* 0x0000000000077211 */ /* 0x000fcc00078e08ff */
[----:B------:R-:W2:Y:S08]  /*00b0*/  LDC R0, c[0x0][0x394] ;  /* 0x0000e500ff007b82 */ /* 0x000eb00000000800 */
[----:B------:R-:W3:Y:S01]  /*00c0*/  LDC.64 R4, c[0x0][0x388] ;  /* 0x0000e200ff047b82 */ /* 0x000ee20000000a00 */
[----:B0-----:R-:W-:-:S07]  /*00d0*/  IMAD.WIDE R2, R7, 0x4, R2 ;  /* 0x0000000407027825 */ /* 0x001fce00078e0202 */
[----:B------:R-:W0:Y:S01]  /*00e0*/  LDC R6, c[0x0][0x398] ;  /* 0x0000e600ff067b82 */ /* 0x000e220000000800 */
[----:B-1----:R-:W2:Y:S01]  /*00f0*/  LDG.E R9, desc[UR4][R2.64] ;  /* 0x0000000402097981 */ /* 0x002ea2000c1e1900 */
[----:B------:R-:W-:Y:S01]  /*0100*/  BSSY.RECONVERGENT B0, `(.L_x_0) ;  /* 0x000000d000007945 */ /* 0x000fe20003800200 */
[----:B---3--:R-:W-:Y:S01]  /*0110*/  IMAD.WIDE R4, R7, 0x4, R4 ;  /* 0x0000000407047825 */ /* 0x008fe200078e0204 */
[----:B--2---:R-:W-:-:S13]  /*0120*/  FSETP.GTU.AND P0, PT, R9, R0, PT ;  /* 0x000000000900720b */ /* 0x004fda0003f0c000 */
[----:B0-----:R-:W-:Y:S05]  /*0130*/  @P0 BRA `(.L_x_1) ;  /* 0x0000000000240947 */ /* 0x001fea0003800000 */
[----:B------:R-:W-:-:S05]  /*0140*/  FADD R9, R0, 0.0010000000474974513054 ;  /* 0x3a83126f00097421 */ /* 0x000fca0000000000 */
[----:B------:R0:W-:Y:S04]  /*0150*/  STG.E desc[UR4][R2.64], R9 ;  /* 0x0000000902007986 */ /* 0x0001e8000c101904 */
[----:B------:R-:W2:Y:S02]  /*0160*/  LDG.E R0, desc[UR4][R4.64] ;  /* 0x0000000404007981 */ /* 0x000ea4000c1e1900 */
[----:B--2---:R-:W-:-:S13]  /*0170*/  FSETP.GEU.AND P0, PT, R0, RZ, PT ;  /* 0x000000ff0000720b */ /* 0x004fda0003f0e000 */
[----:B0-----:R-:W-:Y:S05]  /*0180*/  @P0 BRA `(.L_x_1) ;  /* 0x0000000000100947 */ /* 0x001fea0003800000 */
[----:B------:R-:W0:Y:S02]  /*0190*/  LDCU UR6, c[0x0][0x3ac] ;  /* 0x00007580ff0677ac */ /* 0x000e240008000800 */
[----:B0-----:R-:W-:-:S05]  /*01a0*/  FMUL R7, R0, -UR6 ;  /* 0x8000000600077c20 */ /* 0x001fca0008400000 */
[----:B------:R0:W-:Y:S04]  /*01b0*/  STG.E desc[UR4][R4.64], R7 ;  /* 0x0000000704007986 */ /* 0x0001e8000c101904 */
[----:B------:R0:W5:Y:S02]  /*01c0*/  LDG.E R9, desc[UR4][R2.64] ;  /* 0x0000000402097981 */ /* 0x000164000c1e1900 */
.L_x_1:
[----:B------:R-:W-:Y:S05]  /*01d0*/  BSYNC.RECONVERGENT B0 ;  /* 0x0000000000007941 */ /* 0x000fea0003800200 */
.L_x_0:
[----:B-----5:R-:W-:Y:S01]  /*01e0*/  FSETP.GE.AND P0, PT, R9, R6, PT ;  /* 0x000000060900720b */ /* 0x020fe20003f06000 */
[----:B------:R-:W-:-:S12]  /*01f0*/  BSSY.RECONVERGENT B0, `(.L_x_2) ;  /* 0x0000009000007945 */ /* 0x000fd80003800200 */
[----:B------:R-:W-:Y:S05]  /*0200*/  @!P0 BRA `(.L_x_3) ;  /* 0x00000000001c8947 */ /* 0x000fea0003800000 */
[----:B0-----:R-:W-:-:S05]  /*0210*/  FADD R7, R6, -0.0010000000474974513054 ;  /* 0xba83126f06077421 */ /* 0x001fca0000000000 */
[----:B------:R1:W-:Y:S04]  /*0220*/  STG.E desc[UR4][R2.64], R7 ;  /* 0x0000000702007986 */ /* 0x0003e8000c101904 */
[----:B------:R-:W2:Y:S02]  /*0230*/  LDG.E R0, desc[UR4][R4.64] ;  /* 0x0000000404007981 */ /* 0x000ea4000c1e1900 */
[----:B--2---:R-:W-:-:S13]  /*0240*/  FSETP.GT.AND P0, PT, R0, RZ, PT ;  /* 0x000000ff0000720b */ /* 0x004fda0003f04000 */
[----:B------:R-:W0:Y:S02]  /*0250*/  @P0 LDC R9, c[0x0][0x3ac] ;  /* 0x0000eb00ff090b82 */ /* 0x000e240000000800 */
[----:B0-----:R-:W-:-:S05]  /*0260*/  @P0 FMUL R9, R0, -R9 ;  /* 0x8000000900090220 */ /* 0x001fca0000400000 */
[----:B------:R1:W-:Y:S02]  /*0270*/  @P0 STG.E desc[UR4][R4.64], R9 ;  /* 0x0000000904000986 */ /* 0x0003e4000c101904 */
.L_x_3:
[----:B------:R-:W-:Y:S05]  /*0280*/  BSYNC.RECONVERGENT B0 ;  /* 0x0000000000007941 */ /* 0x000fea0003800200 */
.L_x_2:
[----:B01----:R-:W2:Y:S01]  /*0290*/  LDG.E R7, desc[UR4][R2.64+0x4] ;  /* 0x0000040402077981 */ /* 0x003ea2000c1e1900 */
[----:B------:R-:W2:Y:S01]  /*02a0*/  LDC R0, c[0x0][0x39c] ;  /* 0x0000e700ff007b82 */ /* 0x000ea20000000800 */
[----:B------:R-:W-:Y:S07]  /*02b0*/  BSSY.RECONVERGENT B0, `(.L_x_4) ;  /* 0x000000d000007945 */ /* 0x000fee0003800200 */
[----:B------:R-:W0:Y:S01]  /*02c0*/  LDC R6, c[0x0][0x3a0] ;  /* 0x0000e800ff067b82 */ /* 0x000e220000000800 */
        /* <DEDUP_REMOVED lines=11> */
.L_x_5:
[----:B------:R-:W-:Y:S05]  /*0380*/  BSYNC.RECONVERGENT B0 ;  /* 0x0000000000007941 */ /* 0x000fea0003800200 */
.L_x_4:
[----:B-----5:R-:W-:Y:S01]  /*0390*/  FSETP.GE.AND P0, PT, R7, R6, PT ;  /* 0x000000060700720b */ /* 0x020fe20003f06000 */
[----:B------:R-:W-:-:S12]  /*03a0*/  BSSY.RECONVERGENT B0, `(.L_x_6) ;  /* 0x0000009000007945 */ /* 0x000fd80003800200 */
[----:B------:R-:W-:Y:S05]  /*03b0*/  @!P0 BRA `(.L_x_7) ;  /* 0x00000000001c8947 */ /* 0x000fea0003800000 */
[----:B------:R-:W-:-:S05]  /*03c0*/  FADD R7, R6, -0.0010000000474974513054 ;  /* 0xba83126f06077421 */ /* 0x000fca0000000000 */
[----:B------:R1:W-:Y:S04]  /*03d0*/  STG.E desc[UR4][R2.64+0x4], R7 ;  /* 0x0000040702007986 */ /* 0x0003e8000c101904 */
[----:B------:R-:W2:Y:S02]  /*03e0*/  LDG.E R0, desc[UR4][R4.64+0x4] ;  /* 0x0000040404007981 */ /* 0x000ea4000c1e1900 */
[----:B--2---:R-:W-:-:S13]  /*03f0*/  FSETP.GT.AND P0, PT, R0, RZ, PT ;  /* 0x000000ff0000720b */ /* 0x004fda0003f04000 */
[----:B0-----:R-:W0:Y:S02]  /*0400*/  @P0 LDC R9, c[0x0][0x3ac] ;  /* 0x0000eb00ff090b82 */ /* 0x001e240000000800 */
[----:B0-----:R-:W-:-:S05]  /*0410*/  @P0 FMUL R9, R0, -R9 ;  /* 0x8000000900090220 */ /* 0x001fca0000400000 */
[----:B------:R1:W-:Y:S02]  /*0420*/  @P0 STG.E desc[UR4][R4.64+0x4], R9 ;  /* 0x0000040904000986 */ /* 0x0003e4000c101904 */
.L_x_7:
[----:B------:R-:W-:Y:S05]  /*0430*/  BSYNC.RECONVERGENT B0 ;  /* 0x0000000000007941 */ /* 0x000fea0003800200 */
.L_x_6:
[----:B-1----:R-:W2:Y:S01]  /*0440*/  LDG.E R7, desc[UR4][R2.64+0x8] ;  /* 0x0000080402077981 */ /* 0x002ea2000c1e1900 */
[----:B------:R-:W2:Y:S01]  /*0450*/  LDC R0, c[0x0][0x3a4] ;  /* 0x0000e900ff007b82 */ /* 0x000ea20000000800 */
[----:B------:R-:W-:Y:S07]  /*0460*/  BSSY.RECONVERGENT B0, `(.L_x_8) ;  /* 0x000000d000007945 */ /* 0x000fee0003800200 */
[----:B------:R-:W1:Y:S01]  /*0470*/  LDC R6, c[0x0][0x3a8] ;  /* 0x0000ea00ff067b82 */ /* 0x000e620000000800 */
[----:B--2---:R-:W-:-:S13]  /*0480*/  FSETP.GTU.AND P0, PT, R7, R0, PT ;  /* 0x000000000700720b */ /* 0x004fda0003f0c000 */
[----:B-1----:R-:W-:Y:S05]  /*0490*/  @P0 BRA `(.L_x_9) ;  /* 0x0000000000240947 */ /* 0x002fea0003800000 */
[----:B------:R-:W-:-:S05]  /*04a0*/  FADD R7, R0, 0.0010000000474974513054 ;  /* 0x3a83126f00077421 */ /* 0x000fca0000000000 */
[----:B------:R1:W-:Y:S04]  /*04b0*/  STG.E desc[UR4][R2.64+0x8], R7 ;  /* 0x0000080702007986 */ /* 0x0003e8000c101904 */
[----:B------:R-:W2:Y:S02]  /*04c0*/  LDG.E R0, desc[UR4][R4.64+0x8] ;  /* 0x0000080404007981 */ /* 0x000ea4000c1e1900 */
[----:B--2---:R-:W-:-:S13]  /*04d0*/  FSETP.GEU.AND P0, PT, R0, RZ, PT ;  /* 0x000000ff0000720b */ /* 0x004fda0003f0e000 */
[----:B-1----:R-:W-:Y:S05]  /*04e0*/  @P0 BRA `(.L_x_9) ;  /* 0x0000000000100947 */ /* 0x002fea0003800000 */
[----:B------:R-:W0:Y:S02]  /*04f0*/  LDCU UR6, c[0x0][0x3ac] ;  /* 0x00007580ff0677ac */ /* 0x000e240008000800 */
[----:B0-----:R-:W-:-:S05]  /*0500*/  FMUL R9, R0, -UR6 ;  /* 0x8000000600097c20 */ /* 0x001fca0008400000 */
[----:B------:R1:W-:Y:S04]  /*0510*/  STG.E desc[UR4][R4.64+0x8], R9 ;  /* 0x0000080904007986 */ /* 0x0003e8000c101904 */
[----:B------:R1:W5:Y:S02]  /*0520*/  LDG.E R7, desc[UR4][R2.64+0x8] ;  /* 0x0000080402077981 */ /* 0x000364000c1e1900 */
.L_x_9:
[----:B------:R-:W-:Y:S05]  /*0530*/  BSYNC.RECONVERGENT B0 ;  /* 0x0000000000007941 */ /* 0x000fea0003800200 */
.L_x_8:
[----:B-----5:R-:W-:-:S13]  /*0540*/  FSETP.GE.AND P0, PT, R7, R6, PT ;  /* 0x000000060700720b */ /* 0x020fda0003f06000 */
[----:B------:R-:W-:Y:S05]  /*0550*/  @!P0 EXIT ;  /* 0x000000000000894d */ /* 0x000fea0003800000 */
[----:B------:R-:W-:-:S05]  /*0560*/  FADD R7, R6, -0.0010000000474974513054 ;  /* 0xba83126f06077421 */ /* 0x000fca0000000000 */
[----:B------:R2:W-:Y:S04]  /*0570*/  STG.E desc[UR4][R2.64+0x8], R7 ;  /* 0x0000080702007986 */ /* 0x0005e8000c101904 */
[----:B------:R-:W3:Y:S02]  /*0580*/  LDG.E R0, desc[UR4][R4.64+0x8] ;  /* 0x0000080404007981 */ /* 0x000ee4000c1e1900 */
[----:B---3--:R-:W-:-:S13]  /*0590*/  FSETP.GT.AND P0, PT, R0, RZ, PT ;  /* 0x000000ff0000720b */ /* 0x008fda0003f04000 */
[----:B--2---:R-:W-:Y:S05]  /*05a0*/  @!P0 EXIT ;  /* 0x000000000000894d */ /* 0x004fea0003800000 */
[----:B------:R-:W0:Y:S02]  /*05b0*/  LDCU UR6, c[0x0][0x3ac] ;  /* 0x00007580ff0677ac */ /* 0x000e240008000800 */
[----:B01----:R-:W-:-:S05]  /*05c0*/  FMUL R3, R0, -UR6 ;  /* 0x8000000600037c20 */ /* 0x003fca0008400000 */
[----:B------:R-:W-:Y:S01]  /*05d0*/  STG.E desc[UR4][R4.64+0x8], R3 ;  /* 0x0000080304007986 */ /* 0x000fe2000c101904 */
[----:B------:R-:W-:Y:S05]  /*05e0*/  EXIT ;  /* 0x000000000000794d */ /* 0x000fea0003800000 */
.L_x_10:
[----:B------:R-:W-:-:S00]  /*05f0*/  BRA `(.L_x_10) ;  /* 0xfffffffc00fc7947 */ /* 0x000fc0000383ffff */
[----:B------:R-:W-:-:S00]  /*0600*/  NOP ;  /* 0x0000000000007918 */ /* 0x000fc00000000000 */
[----:B------:R-:W-:-:S00]  /*0610*/  NOP ;  /* 0x0000000000007918 */ /* 0x000fc00000000000 */
[----:B------:R-:W-:-:S00]  /*0620*/  NOP ;  /* 0x0000000000007918 */ /* 0x000fc00000000000 */
[----:B------:R-:W-:-:S00]  /*0630*/  NOP ;  /* 0x0000000000007918 */ /* 0x000fc00000000000 */
[----:B------:R-:W-:-:S00]  /*0640*/  NOP ;  /* 0x0000000000007918 */ /* 0x000fc00000000000 */
[----:B------:R-:W-:-:S00]  /*0650*/  NOP ;  /* 0x0000000000007918 */ /* 0x000fc00000000000 */
[----:B------:R-:W-:-:S00]  /*0660*/  NOP ;  /* 0x0000000000007918 */ /* 0x000fc00000000000 */
[----:B------:R-:W-:-:S00]  /*0670*/  NOP ;  /* 0x0000000000007918 */ /* 0x000fc00000000000 */
.L_x_194:


//--------------------- .text._Z26integrate_particles_kernelPfS_PKfS_S1_if --------------------------
	.section	.text._Z26integrate_particles_kernelPfS_PKfS_S1_if,"ax",@progbits
	.align	128
        .global         _Z26integrate_particles_kernelPfS_PKfS_S1_if
        .type           _Z26integrate_particles_kernelPfS_PKfS_S1_if,@function
        .size           _Z26integrate_particles_kernelPfS_PKfS_S1_if,(.L_x_188 - _Z26integrate_particles_kernelPfS_PKfS_S1_if)
        .other          _Z26integrate_particles_kernelPfS_PKfS_S1_if,@"STO_CUDA_ENTRY STV_DEFAULT"
_Z26integrate_particles_kernelPfS_PKfS_S1_if:
.text._Z26integrate_particles_kernelPfS_PKfS_S1_if:
        /* <DEDUP_REMOVED lines=10> */
[----:B------:R-:W-:-:S06]  /*00a0*/  IMAD R2, R2, 0x3, RZ ;  /* 0x0000000302027824 */ /* 0x000fcc00078e02ff */
[----:B------:R-:W2:Y:S01]  /*00b0*/  LDC.64 R6, c[0x0][0x3a0] ;  /* 0x0000e800ff067b82 */ /* 0x000ea20000000a00 */
[----:B0-----:R-:W-:-:S05]  /*00c0*/  IMAD.WIDE R8, R2, 0x4, R8 ;  /* 0x0000000402087825 */ /* 0x001fca00078e0208 */
[----:B-1----:R-:W3:Y:S04]  /*00d0*/  LDG.E R0, desc[UR6][R8.64+0x4] ;  /* 0x0000040608007981 */ /* 0x002ee8000c1e1900 */
[----:B--2---:R-:W3:Y:S04]  /*00e0*/  LDG.E R3, desc[UR6][R6.64+0x4] ;  /* 0x0000040606037981 */ /* 0x004ee8000c1e1900 */
[----:B------:R-:W2:Y:S04]  /*00f0*/  LDG.E R4, desc[UR6][R6.64] ;  /* 0x0000000606047981 */ /* 0x000ea8000c1e1900 */
[----:B------:R-:W2:Y:S04]  /*0100*/  LDG.E R11, desc[UR6][R8.64] ;  /* 0x00000006080b7981 */ /* 0x000ea8000c1e1900 */
[----:B------:R-:W4:Y:S04]  /*0110*/  LDG.E R5, desc[UR6][R6.64+0x8] ;  /* 0x0000080606057981 */ /* 0x000f28000c1e1900 */
[----:B------:R-:W4:Y:S01]  /*0120*/  LDG.E R10, desc[UR6][R8.64+0x8] ;  /* 0x00000806080a7981 */ /* 0x000f22000c1e1900 */
[----:B------:R-:W-:Y:S01]  /*0130*/  BSSY.RECONVERGENT B0, `(.L_x_11) ;  /* 0x0000013000007945 */ /* 0x000fe20003800200 */
[----:B---3--:R-:W-:Y:S01]  /*0140*/  FADD R3, R3, R0 ;  /* 0x0000000003037221 */ /* 0x008fe20000000000 */
[----:B--2---:R-:W-:-:S03]  /*0150*/  FADD R4, R4, R11 ;  /* 0x0000000b04047221 */ /* 0x004fc60000000000 */
[----:B------:R-:W-:-:S04]  /*0160*/  FMUL R11, R3, R3 ;  /* 0x00000003030b7220 */ /* 0x000fc80000400000 */
[----:B------:R-:W-:Y:S01]  /*0170*/  FFMA R0, R4, R4, R11 ;  /* 0x0000000404007223 */ /* 0x000fe2000000000b */
[----:B----4-:R-:W-:-:S04]  /*0180*/  FADD R5, R5, R10 ;  /* 0x0000000a05057221 */ /* 0x010fc80000000000 */
[----:B------:R-:W-:-:S05]  /*0190*/  FFMA R0, R5, R5, R0 ;  /* 0x0000000505007223 */ /* 0x000fca0000000000 */
[----:B------:R-:W-:Y:S01]  /*01a0*/  IADD3 R10, PT, PT, R0, -0xd000000, RZ ;  /* 0xf3000000000a7810 */ /* 0x000fe20007ffe0ff */
[----:B------:R0:W1:Y:S03]  /*01b0*/  MUFU.RSQ R11, R0 ;  /* 0x00000000000b7308 */ /* 0x0000660000001400 */
[----:B------:R-:W-:-:S13]  /*01c0*/  ISETP.GT.U32.AND P0, PT, R10, 0x727fffff, PT ;  /* 0x727fffff0a00780c */ /* 0x000fda0003f04070 */
[----:B0-----:R-:W-:Y:S05]  /*01d0*/  @!P0 BRA `(.L_x_12) ;  /* 0x0000000000108947 */ /* 0x001fea0003800000 */
[----:B-1----:R-:W-:-:S07]  /*01e0*/  MOV R11, 0x200 ;  /* 0x00000200000b7802 */ /* 0x002fce0000000f00 */
[----:B------:R-:W-:Y:S05]  /*01f0*/  CALL.REL.NOINC `($__internal_0_$__cuda_sm20_sqrt_rn_f32_slowpath) ;  /* 0x0000000000f07944 */ /* 0x000fea0003c00000 */
[----:B------:R-:W-:Y:S01]  /*0200*/  IMAD.MOV.U32 R6, RZ, RZ, R0 ;  /* 0x000000ffff067224 */ /* 0x000fe200078e0000 */
[----:B------:R-:W-:Y:S06]  /*0210*/  BRA `(.L_x_13) ;  /* 0x0000000000107947 */ /* 0x000fec0003800000 */
.L_x_12:
[----:B-1----:R-:W-:Y:S01]  /*0220*/  FMUL.FTZ R7, R0, R11 ;  /* 0x0000000b00077220 */ /* 0x002fe20000410000 */
[----:B------:R-:W-:-:S03]  /*0230*/  FMUL.FTZ R6, R11, 0.5 ;  /* 0x3f0000000b067820 */ /* 0x000fc60000410000 */
[----:B------:R-:W-:-:S04]  /*0240*/  FFMA R0, -R7, R7, R0 ;  /* 0x0000000707007223 */ /* 0x000fc80000000100 */
[----:B------:R-:W-:-:S07]  /*0250*/  FFMA R6, R0, R6, R7 ;  /* 0x0000000600067223 */ /* 0x000fce0000000007 */
.L_x_13:
[----:B------:R-:W-:Y:S05]  /*0260*/  BSYNC.RECONVERGENT B0 ;  /* 0x0000000000007941 */ /* 0x000fea0003800200 */
.L_x_11:
[----:B------:R-:W-:Y:S01]  /*0270*/  FSETP.GT.AND P0, PT, R6, 100, PT ;  /* 0x42c800000600780b */ /* 0x000fe20003f04000 */
[----:B------:R-:W-:-:S12]  /*0280*/  BSSY.RECONVERGENT B2, `(.L_x_14) ;  /* 0x0000014000027945 */ /* 0x000fd80003800200 */
[----:B------:R-:W-:Y:S05]  /*0290*/  @!P0 BRA `(.L_x_15) ;  /* 0x0000000000488947 */ /* 0x000fea0003800000 */
[----:B------:R-:W0:Y:S01]  /*02a0*/  MUFU.RCP R7, R6 ;  /* 0x0000000600077308 */ /* 0x000e220000001000 */
[----:B------:R-:W-:Y:S01]  /*02b0*/  UMOV UR4, 0x42c80000 ;  /* 0x42c8000000047882 */ /* 0x000fe20000000000 */
[----:B------:R-:W-:Y:S01]  /*02c0*/  BSSY.RECONVERGENT B1, `(.L_x_16) ;  /* 0x000000c000017945 */ /* 0x000fe20003800200 */
[----:B------:R-:W-:-:S05]  /*02d0*/  MOV R9, UR4 ;  /* 0x0000000400097c02 */ /* 0x000fca0008000f00 */
[----:B------:R-:W1:Y:S01]  /*02e0*/  FCHK P0, R9, R6 ;  /* 0x0000000609007302 */ /* 0x000e620000000000 */
[----:B0-----:R-:W-:-:S04]  /*02f0*/  FFMA R0, R7, -R6, 1 ;  /* 0x3f80000007007423 */ /* 0x001fc80000000806 */
[----:B------:R-:W-:-:S04]  /*0300*/  FFMA R0, R7, R0, R7 ;  /* 0x0000000007007223 */ /* 0x000fc80000000007 */
[----:B------:R-:W-:-:S04]  /*0310*/  FFMA R7, R0, 100, RZ ;  /* 0x42c8000000077823 */ /* 0x000fc800000000ff */
[----:B------:R-:W-:-:S04]  /*0320*/  FFMA R8, R7, -R6, 100 ;  /* 0x42c8000007087423 */ /* 0x000fc80000000806 */
[----:B------:R-:W-:Y:S01]  /*0330*/  FFMA R0, R0, R8, R7 ;  /* 0x0000000800007223 */ /* 0x000fe20000000007 */
[----:B-1----:R-:W-:Y:S06]  /*0340*/  @!P0 BRA `(.L_x_17) ;  /* 0x00000000000c8947 */ /* 0x002fec0003800000 */
[----:B------:R-:W-:Y:S01]  /*0350*/  IMAD.MOV.U32 R0, RZ, RZ, R6 ;  /* 0x000000ffff007224 */ /* 0x000fe200078e0006 */
[----:B------:R-:W-:-:S07]  /*0360*/  MOV R6, 0x380 ;  /* 0x0000038000067802 */ /* 0x000fce0000000f00 */
[----:B------:R-:W-:Y:S05]  /*0370*/  CALL.REL.NOINC `($__internal_1_$__cuda_sm3x_div_rn_noftz_f32_slowpath) ;  /* 0x0000000000ec7944 */ /* 0x000fea0003c00000 */
.L_x_17:
[----:B------:R-:W-:Y:S05]  /*0380*/  BSYNC.RECONVERGENT B1 ;  /* 0x0000000000017941 */ /* 0x000fea0003800200 */
.L_x_16:
[-C--:B------:R-:W-:Y:S01]  /*0390*/  FMUL R4, R4, R0.reuse ;  /* 0x0000000004047220 */ /* 0x080fe20000400000 */
[-C--:B------:R-:W-:Y:S01]  /*03a0*/  FMUL R3, R3, R0.reuse ;  /* 0x0000000003037220 */ /* 0x080fe20000400000 */
[----:B------:R-:W-:-:S07]  /*03b0*/  FMUL R5, R5, R0 ;  /* 0x0000000005057220 */ /* 0x000fce0000400000 */
.L_x_15:
[----:B------:R-:W-:Y:S05]  /*03c0*/  BSYNC.RECONVERGENT B2 ;  /* 0x0000000000027941 */ /* 0x000fea0003800200 */
.L_x_14:
[----:B------:R-:W0:Y:S01]  /*03d0*/  LDC.64 R6, c[0x0][0x388] ;  /* 0x0000e200ff067b82 */ /* 0x000e220000000a00 */
[----:B------:R-:W1:Y:S07]  /*03e0*/  LDCU UR4, c[0x0][0x3ac] ;  /* 0x00007580ff0477ac */ /* 0x000e6e0008000800 */
[----:B------:R-:W2:Y:S01]  /*03f0*/  LDC.64 R8, c[0x0][0x380] ;  /* 0x0000e000ff087b82 */ /* 0x000ea20000000a00 */
[----:B0-----:R-:W-:-:S05]  /*0400*/  IMAD.WIDE R6, R2, 0x4, R6 ;  /* 0x0000000402067825 */ /* 0x001fca00078e0206 */
[----:B------:R-:W1:Y:S04]  /*0410*/  LDG.E R0, desc[UR6][R6.64+0x4] ;  /* 0x0000040606007981 */ /* 0x000e68000c1e1900 */
[----:B------:R-:W3:Y:S04]  /*0420*/  LDG.E R10, desc[UR6][R6.64+0x8] ;  /* 0x00000806060a7981 */ /* 0x000ee8000c1e1900 */
[----:B------:R-:W4:Y:S01]  /*0430*/  LDG.E R11, desc[UR6][R6.64] ;  /* 0x00000006060b7981 */ /* 0x000f22000c1e1900 */
[----:B--2---:R-:W-:-:S04]  /*0440*/  IMAD.WIDE R8, R2, 0x4, R8 ;  /* 0x0000000402087825 */ /* 0x004fc800078e0208 */
[----:B-1----:R-:W-:Y:S01]  /*0450*/  FFMA R15, R3, UR4, R0 ;  /* 0x00000004030f7c23 */ /* 0x002fe20008000000 */
[----:B---3--:R-:W-:-:S04]  /*0460*/  FFMA R17, R5, UR4, R10 ;  /* 0x0000000405117c23 */ /* 0x008fc8000800000a */
[----:B------:R-:W-:Y:S01]  /*0470*/  STG.E desc[UR6][R6.64+0x4], R15 ;  /* 0x0000040f06007986 */ /* 0x000fe2000c101906 */
[----:B----4-:R-:W-:-:S03]  /*0480*/  FFMA R13, R4, UR4, R11 ;  /* 0x00000004040d7c23 */ /* 0x010fc6000800000b */
[----:B------:R-:W-:Y:S04]  /*0490*/  STG.E desc[UR6][R6.64+0x8], R17 ;  /* 0x0000081106007986 */ /* 0x000fe8000c101906 */
[----:B------:R-:W-:Y:S04]  /*04a0*/  STG.E desc[UR6][R6.64], R13 ;  /* 0x0000000d06007986 */ /* 0x000fe8000c101906 */
[----:B------:R-:W2:Y:S04]  /*04b0*/  LDG.E R0, desc[UR6][R8.64] ;  /* 0x0000000608007981 */ /* 0x000ea8000c1e1900 */
[----:B------:R-:W3:Y:S04]  /*04c0*/  LDG.E R11, desc[UR6][R8.64+0x4] ;  /* 0x00000406080b7981 */ /* 0x000ee8000c1e1900 */
[----:B------:R-:W4:Y:S01]  /*04d0*/  LDG.E R23, desc[UR6][R8.64+0x8] ;  /* 0x0000080608177981 */ /* 0x000f22000c1e1900 */
[----:B--2---:R-:W-:-:S05]  /*04e0*/  FFMA R19, R13, UR4, R0 ;  /* 0x000000040d137c23 */ /* 0x004fca0008000000 */
[----:B------:R-:W-:Y:S04]  /*04f0*/  STG.E desc[UR6][R8.64], R19 ;  /* 0x0000001308007986 */ /* 0x000fe8000c101906 */
[----:B------:R-:W3:Y:S02]  /*0500*/  LDG.E R0, desc[UR6][R6.64+0x4] ;  /* 0x0000040606007981 */ /* 0x000ee4000c1e1900 */
[----:B---3--:R-:W-:Y:S02]  /*0510*/  FFMA R21, R0, UR4, R11 ;  /* 0x0000000400157c23 */ /* 0x008fe4000800000b */
[----:B------:R-:W0:Y:S03]  /*0520*/  LDC.64 R10, c[0x0][0x398] ;  /* 0x0000e600ff0a7b82 */ /* 0x000e260000000a00 */
[----:B------:R-:W-:Y:S04]  /*0530*/  STG.E desc[UR6][R8.64+0x4], R21 ;  /* 0x0000041508007986 */ /* 0x000fe8000c101906 */
[----:B------:R-:W4:Y:S01]  /*0540*/  LDG.E R0, desc[UR6][R6.64+0x8] ;  /* 0x0000080606007981 */ /* 0x000f22000c1e1900 */
[----:B0-----:R-:W-:-:S04]  /*0550*/  IMAD.WIDE R10, R2, 0x4, R10 ;  /* 0x00000004020a7825 */ /* 0x001fc800078e020a */
[----:B----4-:R-:W-:-:S05]  /*0560*/  FFMA R23, R0, UR4, R23 ;  /* 0x0000000400177c23 */ /* 0x010fca0008000017 */
[----:B------:R-:W-:Y:S04]  /*0570*/  STG.E desc[UR6][R8.64+0x8], R23 ;  /* 0x0000081708007986 */ /* 0x000fe8000c101906 */
[----:B------:R-:W-:Y:S04]  /*0580*/  STG.E desc[UR6][R10.64], R4 ;  /* 0x000000040a007986 */ /* 0x000fe8000c101906 */
[----:B------:R-:W-:Y:S04]  /*0590*/  STG.E desc[UR6][R10.64+0x4], R3 ;  /* 0x000004030a007986 */ /* 0x000fe8000c101906 */
[----:B------:R-:W-:Y:S01]  /*05a0*/  STG.E desc[UR6][R10.64+0x8], R5 ;  /* 0x000008050a007986 */ /* 0x000fe2000c101906 */
[----:B------:R-:W-:Y:S05]  /*05b0*/  EXIT ;  /* 0x000000000000794d */ /* 0x000fea0003800000 */
        .weak           $__internal_0_$__cuda_sm20_sqrt_rn_f32_slowpath
        .type           $__internal_0_$__cuda_sm20_sqrt_rn_f32_slowpath,@function
        .size           $__internal_0_$__cuda_sm20_sqrt_rn_f32_slowpath,($__internal_1_$__cuda_sm3x_div_rn_noftz_f32_slowpath - $__internal_0_$__cuda_sm20_sqrt_rn_f32_slowpath)
$__internal_0_$__cuda_sm20_sqrt_rn_f32_slowpath:
[----:B------:R-:W-:-:S13]  /*05c0*/  LOP3.LUT P0, RZ, R0, 0x7fffffff, RZ, 0xc0, !PT ;  /* 0x7fffffff00ff7812 */ /* 0x000fda000780c0ff */
[----:B------:R-:W-:Y:S01]  /*05d0*/  @!P0 MOV R6, R0 ;  /* 0x0000000000068202 */ /* 0x000fe20000000f00 */
[----:B------:R-:W-:Y:S06]  /*05e0*/  @!P0 BRA `(.L_x_18) ;  /* 0x0000000000408947 */ /* 0x000fec0003800000 */
[----:B------:R-:W-:-:S13]  /*05f0*/  FSETP.GEU.FTZ.AND P0, PT, R0, RZ, PT ;  /* 0x000000ff0000720b */ /* 0x000fda0003f1e000 */
[----:B------:R-:W-:Y:S01]  /*0600*/  @!P0 IMAD.MOV.U32 R6, RZ, RZ, 0x7fffffff ;  /* 0x7fffffffff068424 */ /* 0x000fe200078e00ff */
[----:B------:R-:W-:Y:S06]  /*0610*/  @!P0 BRA `(.L_x_18) ;  /* 0x0000000000348947 */ /* 0x000fec0003800000 */
[----:B------:R-:W-:-:S13]  /*0620*/  FSETP.GTU.FTZ.AND P0, PT, |R0|, +INF , PT ;  /* 0x7f8000000000780b */ /* 0x000fda0003f1c200 */
[----:B------:R-:W-:Y:S01]  /*0630*/  @P0 FADD.FTZ R6, R0, 1 ;  /* 0x3f80000000060421 */ /* 0x000fe20000010000 */
[----:B------:R-:W-:Y:S06]  /*0640*/  @P0 BRA `(.L_x_18) ;  /* 0x0000000000280947 */ /* 0x000fec0003800000 */
[----:B------:R-:W-:-:S13]  /*0650*/  FSETP.NEU.FTZ.AND P0, PT, |R0|, +INF , PT ;  /* 0x7f8000000000780b */ /* 0x000fda0003f1d200 */
[----:B------:R-:W-:-:S04]  /*0660*/  @P0 FFMA R7, R0, 1.84467440737095516160e+19, RZ ;  /* 0x5f80000000070823 */ /* 0x000fc800000000ff */
[----:B------:R-:W0:Y:S02]  /*0670*/  @P0 MUFU.RSQ R6, R7 ;  /* 0x0000000700060308 */ /* 0x000e240000001400 */
[----:B0-----:R-:W-:Y:S01]  /*0680*/  @P0 FMUL.FTZ R8, R7, R6 ;  /* 0x0000000607080220 */ /* 0x001fe20000410000 */
[----:B------:R-:W-:Y:S01]  /*0690*/  @P0 FMUL.FTZ R10, R6, 0.5 ;  /* 0x3f000000060a0820 */ /* 0x000fe20000410000 */
[----:B------:R-:W-:Y:S02]  /*06a0*/  @!P0 MOV R6, R0 ;  /* 0x0000000000068202 */ /* 0x000fe40000000f00 */
[----:B------:R-:W-:-:S04]  /*06b0*/  @P0 FADD.FTZ R9, -R8, -RZ ;  /* 0x800000ff08090221 */ /* 0x000fc80000010100 */
[----:B------:R-:W-:-:S04]  /*06c0*/  @P0 FFMA R9, R8, R9, R7 ;  /* 0x0000000908090223 */ /* 0x000fc80000000007 */
[----:B------:R-:W-:-:S04]  /*06d0*/  @P0 FFMA R9, R9, R10, R8 ;  /* 0x0000000a09090223 */ /* 0x000fc80000000008 */
[----:B------:R-:W-:-:S07]  /*06e0*/  @P0 FMUL.FTZ R6, R9, 2.3283064365386962891e-10 ;  /* 0x2f80000009060820 */ /* 0x000fce0000410000 */
.L_x_18:
[----:B------:R-:W-:Y:S01]  /*06f0*/  IMAD.MOV.U32 R0, RZ, RZ, R6 ;  /* 0x000000ffff007224 */ /* 0x000fe200078e0006 */
[----:B------:R-:W-:Y:S01]  /*0700*/  MOV R6, R11 ;  /* 0x0000000b00067202 */ /* 0x000fe20000000f00 */
[----:B------:R-:W-:-:S04]  /*0710*/  IMAD.MOV.U32 R7, RZ, RZ, 0x0 ;  /* 0x00000000ff077424 */ /* 0x000fc800078e00ff */
[----:B------:R-:W-:Y:S05]  /*0720*/  RET.REL.NODEC R6 `(_Z26integrate_particles_kernelPfS_PKfS_S1_if) ;  /* 0xfffffff806347950 */ /* 0x000fea0003c3ffff */
        .weak           $__internal_1_$__cuda_sm3x_div_rn_noftz_f32_slowpath
        .type           $__internal_1_$__cuda_sm3x_div_rn_noftz_f32_slowpath,@function
        .size           $__internal_1_$__cuda_sm3x_div_rn_noftz_f32_slowpath,(.L_x_188 - $__internal_1_$__cuda_sm3x_div_rn_noftz_f32_slowpath)
$__internal_1_$__cuda_sm3x_div_rn_noftz_f32_slowpath:
[----:B------:R-:W-:Y:S01]  /*0730*/  SHF.R.U32.HI R7, RZ, 0x17, R0 ;  /* 0x00000017ff077819 */ /* 0x000fe20000011600 */
[----:B------:R-:W-:Y:S04]  /*0740*/  BSSY.RECONVERGENT B0, `(.L_x_19) ;  /* 0x000005b000007945 */ /* 0x000fe80003800200 */
[----:B------:R-:W-:Y:S01]  /*0750*/  BSSY.RELIABLE B3, `(.L_x_20) ;  /* 0x0000019000037945 */ /* 0x000fe20003800100 */
[----:B------:R-:W-:-:S04]  /*0760*/  LOP3.LUT R13, R7, 0xff, RZ, 0xc0, !PT ;  /* 0x000000ff070d7812 */ /* 0x000fc800078ec0ff */
[----:B------:R-:W-:-:S04]  /*0770*/  IADD3 R9, PT, PT, R13, -0x1, RZ ;  /* 0xffffffff0d097810 */ /* 0x000fc80007ffe0ff */
[----:B------:R-:W-:-:S13]  /*0780*/  ISETP.GT.U32.AND P0, PT, R9, 0xfd, PT ;  /* 0x000000fd0900780c */ /* 0x000fda0003f04070 */
[----:B------:R-:W-:Y:S01]  /*0790*/  @!P0 IMAD.MOV.U32 R8, RZ, RZ, RZ ;  /* 0x000000ffff088224 */ /* 0x000fe200078e00ff */
[----:B------:R-:W-:Y:S06]  /*07a0*/  @!P0 BRA `(.L_x_21) ;  /* 0x00000000004c8947 */ /* 0x000fec0003800000 */
[----:B------:R-:W-:-:S13]  /*07b0*/  FSETP.GTU.FTZ.AND P0, PT, |R0|, +INF , PT ;  /* 0x7f8000000000780b */ /* 0x000fda0003f1c200 */
[----:B------:R-:W-:Y:S05]  /*07c0*/  @P0 BREAK.RELIABLE B3 ;  /* 0x0000000000030942 */ /* 0x000fea0003800100 */
[----:B------:R-:W-:Y:S05]  /*07d0*/  @P0 BRA `(.L_x_22) ;  /* 0x0000000400400947 */ /* 0x000fea0003800000 */
[----:B------:R-:W-:-:S05]  /*07e0*/  HFMA2 R7, -RZ, RZ, 3.390625, 0 ;  /* 0x42c80000ff077431 */ /* 0x000fca00000001ff */
[----:B------:R-:W-:-:S13]  /*07f0*/  LOP3.LUT P0, RZ, R0, 0x7fffffff, R7, 0xc8, !PT ;  /* 0x7fffffff00ff7812 */ /* 0x000fda000780c807 */
[----:B------:R-:W-:Y:S05]  /*0800*/  @!P0 BREAK.RELIABLE B3 ;  /* 0x0000000000038942 */ /* 0x000fea0003800100 */
[----:B------:R-:W-:Y:S05]  /*0810*/  @!P0 BRA `(.L_x_23) ;  /* 0x0000000400288947 */ /* 0x000fea0003800000 */
[----:B------:R-:W-:Y:S02]  /*0820*/  FSETP.NEU.FTZ.AND P0, PT, |R0|, +INF , PT ;  /* 0x7f8000000000780b */ /* 0x000fe40003f1d200 */
[----:B------:R-:W-:-:S04]  /*0830*/  LOP3.LUT P1, RZ, R7, 0x7fffffff, RZ, 0xc0, !PT ;  /* 0x7fffffff07ff7812 */ /* 0x000fc8000782c0ff */
[----:B------:R-:W-:-:S13]  /*0840*/  PLOP3.LUT P0, PT, P0, P1, PT, 0x2f, 0xf2 ;  /* 0x0000000000f2781c */ /* 0x000fda0000702577 */
[----:B------:R-:W-:Y:S05]  /*0850*/  @P0 BREAK.RELIABLE B3 ;  /* 0x0000000000030942 */ /* 0x000fea0003800100 */
[----:B------:R-:W-:Y:S05]  /*0860*/  @P0 BRA `(.L_x_24) ;  /* 0x00000004000c0947 */ /* 0x000fea0003800000 */
[----:B------:R-:W-:-:S13]  /*0870*/  LOP3.LUT P0, RZ, R0, 0x7fffffff, RZ, 0xc0, !PT ;  /* 0x7fffffff00ff7812 */ /* 0x000fda000780c0ff */
[----:B------:R-:W-:Y:S05]  /*0880*/  @!P0 BREAK.RELIABLE B3 ;  /* 0x0000000000038942 */ /* 0x000fea0003800100 */
[----:B------:R-:W-:Y:S05]  /*0890*/  @!P0 BRA `(.L_x_25) ;  /* 0x0000000000f48947 */ /* 0x000fea0003800000 */
[----:B------:R-:W-:Y:S01]  /*08a0*/  ISETP.GE.AND P0, PT, R9, RZ, PT ;  /* 0x000000ff0900720c */ /* 0x000fe20003f06270 */
[----:B------:R-:W-:-:S12]  /*08b0*/  IMAD.MOV.U32 R8, RZ, RZ, RZ ;  /* 0x000000ffff087224 */ /* 0x000fd800078e00ff */
[----:B------:R-:W-:Y:S01]  /*08c0*/  @!P0 FFMA R0, R0, 1.84467440737095516160e+19, RZ ;  /* 0x5f80000000008823 */ /* 0x000fe200000000ff */
[----:B------:R-:W-:-:S07]  /*08d0*/  @!P0 IADD3 R8, PT, PT, R8, 0x40, RZ ;  /* 0x0000004008088810 */ /* 0x000fce0007ffe0ff */
.L_x_21:
[----:B------:R-:W-:Y:S05]  /*08e0*/  BSYNC.RELIABLE B3 ;  /* 0x0000000000037941 */ /* 0x000fea0003800100 */
.L_x_20:
[----:B------:R-:W-:Y:S01]  /*08f0*/  LEA R7, R13, 0xc0800000, 0x17 ;  /* 0xc08000000d077811 */ /* 0x000fe200078eb8ff */
[----:B------:R-:W-:Y:S01]  /*0900*/  UMOV UR4, 0x42c80000 ;  /* 0x42c8000000047882 */ /* 0x000fe20000000000 */
[----:B------:R-:W-:Y:S01]  /*0910*/  IADD3 R8, PT, PT, R8, 0x85, -R13 ;  /* 0x0000008508087810 */ /* 0x000fe20007ffe80d */
[----:B------:R-:W-:Y:S01]  /*0920*/  UIADD3 UR4, UPT, UPT, UR4, -0x3000000, URZ ;  /* 0xfd00000004047890 */ /* 0x000fe2000fffe0ff */
[----:B------:R-:W-:Y:S01]  /*0930*/  BSSY.RECONVERGENT B3, `(.L_x_26) ;  /* 0x0000032000037945 */ /* 0x000fe20003800200 */
[----:B------:R-:W-:-:S04]  /*0940*/  IMAD.IADD R9, R0, 0x1, -R7 ;  /* 0x0000000100097824 */ /* 0x000fc800078e0a07 */
[----:B------:R-:W0:Y:S01]  /*0950*/  MUFU.RCP R0, R9 ;  /* 0x0000000900007308 */ /* 0x000e220000001000 */
[----:B------:R-:W-:-:S04]  /*0960*/  FADD.FTZ R7, -R9, -RZ ;  /* 0x800000ff09077221 */ /* 0x000fc80000010100 */
[----:B0-----:R-:W-:-:S04]  /*0970*/  FFMA R11, R0, R7, 1 ;  /* 0x3f800000000b7423 */ /* 0x001fc80000000007 */
[----:B------:R-:W-:-:S04]  /*0980*/  FFMA R0, R0, R11, R0 ;  /* 0x0000000b00007223 */ /* 0x000fc80000000000 */
[----:B------:R-:W-:-:S04]  /*0990*/  FFMA R10, R0, UR4, RZ ;  /* 0x00000004000a7c23 */ /* 0x000fc800080000ff */
[----:B------:R-:W-:-:S04]  /*09a0*/  FFMA R11, R7, R10, UR4 ;  /* 0x00000004070b7e23 */ /* 0x000fc8000800000a */
[----:B------:R-:W-:-:S04]  /*09b0*/  FFMA R11, R0, R11, R10 ;  /* 0x0000000b000b7223 */ /* 0x000fc8000000000a */
[----:B------:R-:W-:-:S04]  /*09c0*/  FFMA R12, R7, R11, UR4 ;  /* 0x00000004070c7e23 */ /* 0x000fc8000800000b */
[----:B------:R-:W-:-:S05]  /*09d0*/  FFMA R7, R0, R12, R11 ;  /* 0x0000000c00077223 */ /* 0x000fca000000000b */
[----:B------:R-:W-:-:S04]  /*09e0*/  SHF.R.U32.HI R9, RZ, 0x17, R7 ;  /* 0x00000017ff097819 */ /* 0x000fc80000011607 */
[----:B------:R-:W-:-:S04]  /*09f0*/  LOP3.LUT R9, R9, 0xff, RZ, 0xc0, !PT ;  /* 0x000000ff09097812 */ /* 0x000fc800078ec0ff */
[----:B------:R-:W-:-:S04]  /*0a00*/  IADD3 R13, PT, PT, R9, R8, RZ ;  /* 0x00000008090d7210 */ /* 0x000fc80007ffe0ff */
[----:B------:R-:W-:-:S04]  /*0a10*/  IADD3 R9, PT, PT, R13, -0x1, RZ ;  /* 0xffffffff0d097810 */ /* 0x000fc80007ffe0ff */
[----:B------:R-:W-:-:S13]  /*0a20*/  ISETP.GE.U32.AND P0, PT, R9, 0xfe, PT ;  /* 0x000000fe0900780c */ /* 0x000fda0003f06070 */
[----:B------:R-:W-:Y:S05]  /*0a30*/  @!P0 BRA `(.L_x_27) ;  /* 0x0000000000808947 */ /* 0x000fea0003800000 */
[----:B------:R-:W-:-:S13]  /*0a40*/  ISETP.GT.AND P0, PT, R13, 0xfe, PT ;  /* 0x000000fe0d00780c */ /* 0x000fda0003f04270 */
[----:B------:R-:W-:Y:S05]  /*0a50*/  @P0 BRA `(.L_x_28) ;  /* 0x00000000006c0947 */ /* 0x000fea0003800000 */
[----:B------:R-:W-:-:S13]  /*0a60*/  ISETP.GE.AND P0, PT, R13, 0x1, PT ;  /* 0x000000010d00780c */ /* 0x000fda0003f06270 */
[----:B------:R-:W-:Y:S05]  /*0a70*/  @P0 BRA `(.L_x_29) ;  /* 0x0000000000740947 */ /* 0x000fea0003800000 */
[----:B------:R-:W-:Y:S02]  /*0a80*/  ISETP.GE.AND P0, PT, R13, -0x18, PT ;  /* 0xffffffe80d00780c */ /* 0x000fe40003f06270 */
[----:B------:R-:W-:-:S11]  /*0a90*/  LOP3.LUT R7, R7, 0x80000000, RZ, 0xc0, !PT ;  /* 0x8000000007077812 */ /* 0x000fd600078ec0ff */
[----:B------:R-:W-:Y:S05]  /*0aa0*/  @!P0 BRA `(.L_x_29) ;  /* 0x0000000000688947 */ /* 0x000fea0003800000 */
[CCC-:B------:R-:W-:Y:S01]  /*0ab0*/  FFMA.RZ R8, R0.reuse, R12.reuse, R11.reuse ;  /* 0x0000000c00087223 */ /* 0x1c0fe2000000c00b */
[-CC-:B------:R-:W-:Y:S01]  /*0ac0*/  FFMA.RM R9, R0, R12.reuse, R11.reuse ;  /* 0x0000000c00097223 */ /* 0x180fe2000000400b */
[C---:B------:R-:W-:Y:S02]  /*0ad0*/  ISETP.NE.AND P2, PT, R13.reuse, RZ, PT ;  /* 0x000000ff0d00720c */ /* 0x040fe40003f45270 */
[C---:B------:R-:W-:Y:S02]  /*0ae0*/  ISETP.NE.AND P1, PT, R13.reuse, RZ, PT ;  /* 0x000000ff0d00720c */ /* 0x040fe40003f25270 */
[----:B------:R-:W-:Y:S01]  /*0af0*/  LOP3.LUT R10, R8, 0x7fffff, RZ, 0xc0, !PT ;  /* 0x007fffff080a7812 */ /* 0x000fe200078ec0ff */
[----:B------:R-:W-:Y:S01]  /*0b00*/  FFMA.RP R8, R0, R12, R11 ;  /* 0x0000000c00087223 */ /* 0x000fe2000000800b */
[C---:B------:R-:W-:Y:S01]  /*0b10*/  VIADD R11, R13.reuse, 0x20 ;  /* 0x000000200d0b7836 */ /* 0x040fe20000000000 */
[----:B------:R-:W-:Y:S02]  /*0b20*/  IADD3 R0, PT, PT, -R13, RZ, RZ ;  /* 0x000000ff0d007210 */ /* 0x000fe40007ffe1ff */
[----:B------:R-:W-:-:S02]  /*0b30*/  LOP3.LUT R10, R10, 0x800000, RZ, 0xfc, !PT ;  /* 0x008000000a0a7812 */ /* 0x000fc400078efcff */
[----:B------:R-:W-:Y:S02]  /*0b40*/  FSETP.NEU.FTZ.AND P0, PT, R8, R9, PT ;  /* 0x000000090800720b */ /* 0x000fe40003f1d000 */
[----:B------:R-:W-:Y:S02]  /*0b50*/  SHF.L.U32 R11, R10, R11, RZ ;  /* 0x0000000b0a0b7219 */ /* 0x000fe400000006ff */
[----:B------:R-:W-:Y:S02]  /*0b60*/  SEL R9, R0, RZ, P2 ;  /* 0x000000ff00097207 */ /* 0x000fe40001000000 */
[----:B------:R-:W-:Y:S02]  /*0b70*/  ISETP.NE.AND P1, PT, R11, RZ, P1 ;  /* 0x000000ff0b00720c */ /* 0x000fe40000f25270 */
[----:B------:R-:W-:Y:S02]  /*0b80*/  SHF.R.U32.HI R9, RZ, R9, R10 ;  /* 0x00000009ff097219 */ /* 0x000fe4000001160a */
[----:B------:R-:W-:-:S02]  /*0b90*/  PLOP3.LUT P0, PT, P0, P1, PT, 0xf8, 0x8f ;  /* 0x00000000008f781c */ /* 0x000fc40000703f70 */
[----:B------:R-:W-:Y:S02]  /*0ba0*/  SHF.R.U32.HI R11, RZ, 0x1, R9 ;  /* 0x00000001ff0b7819 */ /* 0x000fe40000011609 */
[----:B------:R-:W-:-:S04]  /*0bb0*/  SEL R0, RZ, 0x1, !P0 ;  /* 0x00000001ff007807 */ /* 0x000fc80004000000 */
[----:B------:R-:W-:-:S04]  /*0bc0*/  LOP3.LUT R0, R0, 0x1, R11, 0xf8, !PT ;  /* 0x0000000100007812 */ /* 0x000fc800078ef80b */
[----:B------:R-:W-:-:S04]  /*0bd0*/  LOP3.LUT R0, R0, R9, RZ, 0xc0, !PT ;  /* 0x0000000900007212 */ /* 0x000fc800078ec0ff */
[----:B------:R-:W-:-:S04]  /*0be0*/  IADD3 R0, PT, PT, R11, R0, RZ ;  /* 0x000000000b007210 */ /* 0x000fc80007ffe0ff */
[----:B------:R-:W-:Y:S01]  /*0bf0*/  LOP3.LUT R7, R0, R7, RZ, 0xfc, !PT ;  /* 0x0000000700077212 */ /* 0x000fe200078efcff */
[----:B------:R-:W-:Y:S06]  /*0c00*/  BRA `(.L_x_29) ;  /* 0x0000000000107947 */ /* 0x000fec0003800000 */
.L_x_28:
[----:B------:R-:W-:-:S04]  /*0c10*/  LOP3.LUT R7, R7, 0x80000000, RZ, 0xc0, !PT ;  /* 0x8000000007077812 */ /* 0x000fc800078ec0ff */
[----:B------:R-:W-:Y:S01]  /*0c20*/  LOP3.LUT R7, R7, 0x7f800000, RZ, 0xfc, !PT ;  /* 0x7f80000007077812 */ /* 0x000fe200078efcff */
[----:B------:R-:W-:Y:S06]  /*0c30*/  BRA `(.L_x_29) ;  /* 0x0000000000047947 */ /* 0x000fec0003800000 */
.L_x_27:
[----:B------:R-:W-:-:S07]  /*0c40*/  IMAD R7, R8, 0x800000, R7 ;  /* 0x0080000008077824 */ /* 0x000fce00078e0207 */
.L_x_29:
[----:B------:R-:W-:Y:S05]  /*0c50*/  BSYNC.RECONVERGENT B3 ;  /* 0x0000000000037941 */ /* 0x000fea0003800200 */
.L_x_26:
[----:B------:R-:W-:Y:S05]  /*0c60*/  BRA `(.L_x_30) ;  /* 0x0000000000207947 */ /* 0x000fea0003800000 */
.L_x_25:
[----:B------:R-:W-:-:S04]  /*0c70*/  LOP3.LUT R7, R0, 0x80000000, R7, 0x48, !PT ;  /* 0x8000000000077812 */ /* 0x000fc800078e4807 */
[----:B------:R-:W-:Y:S01]  /*0c80*/  LOP3.LUT R7, R7, 0x7f800000, RZ, 0xfc, !PT ;  /* 0x7f80000007077812 */ /* 0x000fe200078efcff */
[----:B------:R-:W-:Y:S06]  /*0c90*/  BRA `(.L_x_30) ;  /* 0x0000000000147947 */ /* 0x000fec0003800000 */
.L_x_24:
[----:B------:R-:W-:Y:S01]  /*0ca0*/  LOP3.LUT R7, R0, 0x80000000, R7, 0x48, !PT ;  /* 0x8000000000077812 */ /* 0x000fe200078e4807 */
[----:B------:R-:W-:Y:S06]  /*0cb0*/  BRA `(.L_x_30) ;  /* 0x00000000000c7947 */ /* 0x000fec0003800000 */
.L_x_23:
[----:B------:R-:W0:Y:S01]  /*0cc0*/  MUFU.RSQ R7, -QNAN ;  /* 0xffc0000000077908 */ /* 0x000e220000001400 */
[----:B------:R-:W-:Y:S05]  /*0cd0*/  BRA `(.L_x_30) ;  /* 0x0000000000047947 */ /* 0x000fea0003800000 */
.L_x_22:
[----:B------:R-:W-:-:S07]  /*0ce0*/  FADD.FTZ R7, R0, 100 ;  /* 0x42c8000000077421 */ /* 0x000fce0000010000 */
.L_x_30:
[----:B------:R-:W-:Y:S05]  /*0cf0*/  BSYNC.RECONVERGENT B0 ;  /* 0x0000000000007941 */ /* 0x000fea0003800200 */
.L_x_19:
[----:B0-----:R-:W-:Y:S01]  /*0d00*/  MOV R0, R7 ;  /* 0x0000000700007202 */ /* 0x001fe20000000f00 */
[----:B------:R-:W-:-:S04]  /*0d10*/  HFMA2 R7, -RZ, RZ, 0, 0 ;  /* 0x00000000ff077431 */ /* 0x000fc800000001ff */
[----:B------:R-:W-:Y:S05]  /*0d20*/  RET.REL.NODEC R6 `(_Z26integrate_particles_kernelPfS_PKfS_S1_if) ;  /* 0xfffffff006b47950 */ /* 0x000fea0003c3ffff */
.L_x_31:
        /* <DEDUP_REMOVED lines=13> */
.L_x_188:


//--------------------- .text._Z21compute_forces_kernelPKfS0_S0_S0_S0_S0_S0_Pfiifff --------------------------
	.section	.text._Z21compute_forces_kernelPKfS0_S0_S0_S0_S0_S0_Pfiifff,"ax",@progbits
	.align	128
        .global         _Z21compute_forces_kernelPKfS0_S0_S0_S0_S0_S0_Pfiifff
        .type           _Z21compute_forces_kernelPKfS0_S0_S0_S0_S0_S0_Pfiifff,@function
        .size           _Z21compute_forces_kernelPKfS0_S0_S0_S0_S0_S0_Pfiifff,(.L_x_190 - _Z21compute_forces_kernelPKfS0_S0_S0_S0_S0_S0_Pfiifff)
        .other          _Z21compute_forces_kernelPKfS0_S0_S0_S0_S0_S0_Pfiifff,@"STO_CUDA_ENTRY STV_DEFAULT"
_Z21compute_forces_kernelPKfS0_S0_S0_S0_S0_S0_Pfiifff:
.text._Z21compute_forces_kernelPKfS0_S0_S0_S0_S0_S0_Pfiifff:
[----:B------:R-:W-:Y:S01]  /*0000*/  LDC R1, c[0x0][0x37c] ;  /* 0x0000df00ff017b82 */ /* 0x000fe20000000800 */
[----:B------:R-:W0:Y:S07]  /*0010*/  S2R R3, SR_TID.X ;  /* 0x0000000000037919 */ /* 0x000e2e0000002100 */
[----:B------:R-:W0:Y:S01]  /*0020*/  S2UR UR4, SR_CTAID.X ;  /* 0x00000000000479c3 */ /* 0x000e220000002500 */
[----:B------:R-:W1:Y:S01]  /*0030*/  LDCU UR5, c[0x0][0x3c0] ;  /* 0x00007800ff0577ac */ /* 0x000e620008000800 */
[----:B------:R-:W2:Y:S06]  /*0040*/  LDCU.64 UR10, c[0x0][0x390] ;  /* 0x00007200ff0a77ac */ /* 0x000eac0008000a00 */
[----:B------:R-:W0:Y:S01]  /*0050*/  LDC R14, c[0x0][0x360] ;  /* 0x0000d800ff0e7b82 */ /* 0x000e220000000800 */
[----:B------:R-:W3:Y:S01]  /*0060*/  LDCU.64 UR8, c[0x0][0x398] ;  /* 0x00007300ff0877ac */ /* 0x000ee20008000a00 */
[----:B0-----:R-:W-:-:S05]  /*0070*/  IMAD R14, R14, UR4, R3 ;  /* 0x000000040e0e7c24 */ /* 0x001fca000f8e0203 */
[----:B-1----:R-:W-:-:S13]  /*0080*/  ISETP.GE.AND P0, PT, R14, UR5, PT ;  /* 0x000000050e007c0c */ /* 0x002fda000bf06270 */
[----:B--23--:R-:W-:Y:S05]  /*0090*/  @P0 EXIT ;  /* 0x000000000000094d */ /* 0x00cfea0003800000 */
[----:B------:R-:W0:Y:S01]  /*00a0*/  LDC.64 R2, c[0x0][0x398] ;  /* 0x0000e600ff027b82 */ /* 0x000e220000000a00 */
[----:B------:R-:W1:Y:S01]  /*00b0*/  LDCU.64 UR12, c[0x0][0x358] ;  /* 0x00006b00ff0c77ac */ /* 0x000e620008000a00 */
[----:B------:R-:W-:-:S06]  /*00c0*/  LEA R28, R14, R14, 0x1 ;  /* 0x0000000e0e1c7211 */ /* 0x000fcc00078e08ff */
[----:B------:R-:W2:Y:S08]  /*00d0*/  LDC.64 R4, c[0x0][0x380] ;  /* 0x0000e000ff047b82 */ /* 0x000eb00000000a00 */
[----:B------:R-:W3:Y:S01]  /*00e0*/  LDC.64 R6, c[0x0][0x390] ;  /* 0x0000e400ff067b82 */ /* 0x000ee20000000a00 */
[----:B0-----:R-:W-:-:S07]  /*00f0*/  IMAD.WIDE R2, R14, 0x4, R2 ;  /* 0x000000040e027825 */ /* 0x001fce00078e0202 */
[----:B------:R-:W0:Y:S01]  /*0100*/  LDC.64 R8, c[0x0][0x388] ;  /* 0x0000e200ff087b82 */ /* 0x000e220000000a00 */
[----:B-1----:R1:W5:Y:S01]  /*0110*/  LDG.E R2, desc[UR12][R2.64] ;  /* 0x0000000c02027981 */ /* 0x002362000c1e1900 */
[----:B--2---:R-:W-:-:S05]  /*0120*/  IMAD.WIDE R4, R28, 0x4, R4 ;  /* 0x000000041c047825 */ /* 0x004fca00078e0204 */
[----:B------:R1:W5:Y:S01]  /*0130*/  LDG.E R27, desc[UR12][R4.64] ;  /* 0x0000000c041b7981 */ /* 0x000362000c1e1900 */
[----:B---3--:R-:W-:-:S03]  /*0140*/  IMAD.WIDE R6, R14, 0x4, R6 ;  /* 0x000000040e067825 */ /* 0x008fc600078e0206 */
[----:B------:R1:W5:Y:S04]  /*0150*/  LDG.E R26, desc[UR12][R4.64+0x4] ;  /* 0x0000040c041a7981 */ /* 0x000368000c1e1900 */
[----:B------:R1:W5:Y:S04]  /*0160*/  LDG.E R25, desc[UR12][R4.64+0x8] ;  /* 0x0000080c04197981 */ /* 0x000368000c1e1900 */
[----:B------:R1:W5:Y:S01]  /*0170*/  LDG.E R23, desc[UR12][R6.64] ;  /* 0x0000000c06177981 */ /* 0x000362000c1e1900 */
[----:B------:R-:W-:Y:S01]  /*0180*/  UISETP.GE.AND UP0, UPT, UR5, 0x1, UPT ;  /* 0x000000010500788c */ /* 0x000fe2000bf06270 */
[----:B------:R-:W-:-:S02]  /*0190*/  HFMA2 R24, -RZ, RZ, 0, 0 ;  /* 0x00000000ff187431 */ /* 0x000fc400000001ff */
[----:B------:R-:W-:Y:S01]  /*01a0*/  HFMA2 R21, -RZ, RZ, 0, 0 ;  /* 0x00000000ff157431 */ /* 0x000fe200000001ff */
[----:B------:R-:W-:-:S05]  /*01b0*/  MOV R22, RZ ;  /* 0x000000ff00167202 */ /* 0x000fca0000000f00 */
[----:B-1----:R-:W-:Y:S05]  /*01c0*/  BRA.U !UP0, `(.L_x_32) ;  /* 0x0000000d086c7547 */ /* 0x002fea000b800000 */
[----:B------:R-:W1:Y:S01]  /*01d0*/  LDC R3, c[0x0][0x3c8] ;  /* 0x0000f200ff037b82 */ /* 0x000e620000000800 */
[----:B------:R-:W-:Y:S01]  /*01e0*/  UMOV UR4, 0x42400000 ;  /* 0x4240000000047882 */ /* 0x000fe20000000000 */
[----:B0-----:R-:W-:-:S04]  /*01f0*/  IMAD.WIDE R4, R28, 0x4, R8 ;  /* 0x000000041c047825 */ /* 0x001fc800078e0208 */
[-C--:B-1----:R-:W-:Y:S01]  /*0200*/  FMUL R0, R3, R3.reuse ;  /* 0x0000000303007220 */ /* 0x082fe20000400000 */
[----:B------:R-:W-:Y:S01]  /*0210*/  MOV R7, UR4 ;  /* 0x0000000400077c02 */ /* 0x000fe20008000f00 */
[----:B------:R-:W5:Y:S02]  /*0220*/  LDG.E R20, desc[UR12][R4.64] ;  /* 0x0000000c04147981 */ /* 0x000f64000c1e1900 */
[----:B------:R-:W-:Y:S02]  /*0230*/  FMUL R0, R0, R3 ;  /* 0x0000000300007220 */ /* 0x000fe40000400000 */
[----:B------:R-:W5:Y:S02]  /*0240*/  LDG.E R19, desc[UR12][R4.64+0x4] ;  /* 0x0000040c04137981 */ /* 0x000f64000c1e1900 */
[----:B------:R-:W-:Y:S02]  /*0250*/  FMUL R0, R0, 3.1415927410125732422 ;  /* 0x40490fdb00007820 */ /* 0x000fe40000400000 */
[----:B------:R0:W5:Y:S02]  /*0260*/  LDG.E R18, desc[UR12][R4.64+0x8] ;  /* 0x0000080c04127981 */ /* 0x000164000c1e1900 */
[----:B------:R-:W1:Y:S08]  /*0270*/  MUFU.RCP R17, R0 ;  /* 0x0000000000117308 */ /* 0x000e700000001000 */
[----:B------:R-:W2:Y:S01]  /*0280*/  FCHK P0, R7, R0 ;  /* 0x0000000007007302 */ /* 0x000ea20000000000 */
[----:B-1----:R-:W-:-:S04]  /*0290*/  FFMA R6, -R0, R17, 1 ;  /* 0x3f80000000067423 */ /* 0x002fc80000000111 */
[----:B------:R-:W-:-:S04]  /*02a0*/  FFMA R17, R17, R6, R17 ;  /* 0x0000000611117223 */ /* 0x000fc80000000011 */
[----:B------:R-:W-:-:S04]  /*02b0*/  FFMA R3, R17, 48, RZ ;  /* 0x4240000011037823 */ /* 0x000fc800000000ff */
[----:B0-----:R-:W-:-:S04]  /*02c0*/  FFMA R4, -R0, R3, 48 ;  /* 0x4240000000047423 */ /* 0x001fc80000000103 */
[----:B------:R-:W-:Y:S01]  /*02d0*/  FFMA R17, R17, R4, R3 ;  /* 0x0000000411117223 */ /* 0x000fe20000000003 */
[----:B--2---:R-:W-:Y:S06]  /*02e0*/  @!P0 BRA `(.L_x_33) ;  /* 0x0000000000148947 */ /* 0x004fec0003800000 */
[----:B------:R-:W-:Y:S02]  /*02f0*/  MOV R4, 0x42400000 ;  /* 0x4240000000047802 */ /* 0x000fe40000000f00 */
[----:B------:R-:W-:Y:S02]  /*0300*/  MOV R3, R0 ;  /* 0x0000000000037202 */ /* 0x000fe40000000f00 */
[----:B------:R-:W-:-:S07]  /*0310*/  MOV R30, 0x330 ;  /* 0x00000330001e7802 */ /* 0x000fce0000000f00 */
[----:B-----5:R-:W-:Y:S05]  /*0320*/  CALL.REL.NOINC `($__internal_3_$__cuda_sm3x_div_rn_noftz_f32_slowpath) ;  /* 0x0000002000787944 */ /* 0x020fea0003c00000 */
[----:B------:R-:W-:-:S07]  /*0330*/  MOV R17, R3 ;  /* 0x0000000300117202 */ /* 0x000fce0000000f00 */
.L_x_33:
[----:B-----5:R-:W-:Y:S01]  /*0340*/  FMUL R3, R23, R23 ;  /* 0x0000001717037220 */ /* 0x020fe20000400000 */
[----:B------:R-:W-:Y:S03]  /*0350*/  BSSY.RECONVERGENT B2, `(.L_x_34) ;  /* 0x000000d000027945 */ /* 0x000fe60003800200 */
[----:B------:R-:W0:Y:S08]  /*0360*/  MUFU.RCP R4, R3 ;  /* 0x0000000300047308 */ /* 0x000e300000001000 */
[----:B------:R-:W1:Y:S01]  /*0370*/  FCHK P0, R2, R3 ;  /* 0x0000000302007302 */ /* 0x000e620000000000 */
[----:B0-----:R-:W-:-:S04]  /*0380*/  FFMA R5, -R3, R4, 1 ;  /* 0x3f80000003057423 */ /* 0x001fc80000000104 */
[----:B------:R-:W-:-:S04]  /*0390*/  FFMA R5, R4, R5, R4 ;  /* 0x0000000504057223 */ /* 0x000fc80000000004 */
[----:B------:R-:W-:-:S04]  /*03a0*/  FFMA R16, R2, R5, RZ ;  /* 0x0000000502107223 */ /* 0x000fc800000000ff */
[----:B------:R-:W-:-:S04]  /*03b0*/  FFMA R4, -R3, R16, R2 ;  /* 0x0000001003047223 */ /* 0x000fc80000000102 */
[----:B------:R-:W-:Y:S01]  /*03c0*/  FFMA R16, R5, R4, R16 ;  /* 0x0000000405107223 */ /* 0x000fe20000000010 */
[----:B-1----:R-:W-:Y:S06]  /*03d0*/  @!P0 BRA `(.L_x_35) ;  /* 0x0000000000108947 */ /* 0x002fec0003800000 */
[----:B------:R-:W-:Y:S02]  /*03e0*/  MOV R4, R2 ;  /* 0x0000000200047202 */ /* 0x000fe40000000f00 */
[----:B------:R-:W-:-:S07]  /*03f0*/  MOV R30, 0x410 ;  /* 0x00000410001e7802 */ /* 0x000fce0000000f00 */
[----:B------:R-:W-:Y:S05]  /*0400*/  CALL.REL.NOINC `($__internal_3_$__cuda_sm3x_div_rn_noftz_f32_slowpath) ;  /* 0x0000002000407944 */ /* 0x000fea0003c00000 */
[----:B------:R-:W-:-:S07]  /*0410*/  MOV R16, R3 ;  /* 0x0000000300107202 */ /* 0x000fce0000000f00 */
.L_x_35:
[----:B------:R-:W-:Y:S05]  /*0420*/  BSYNC.RECONVERGENT B2 ;  /* 0x0000000000027941 */ /* 0x000fea0003800200 */
.L_x_34:
[----:B------:R-:W0:Y:S01]  /*0430*/  MUFU.RCP R15, R0 ;  /* 0x00000000000f7308 */ /* 0x000e220000001000 */
[----:B------:R-:W-:Y:S02]  /*0440*/  UMOV UR4, 0x41000000 ;  /* 0x4100000000047882 */ /* 0x000fe40000000000 */
[----:B------:R-:W-:-:S05]  /*0450*/  MOV R5, UR4 ;  /* 0x0000000400057c02 */ /* 0x000fca0008000f00 */
[----:B------:R-:W1:Y:S01]  /*0460*/  FCHK P0, R5, R0 ;  /* 0x0000000005007302 */ /* 0x000e620000000000 */
[----:B0-----:R-:W-:-:S04]  /*0470*/  FFMA R4, -R0, R15, 1 ;  /* 0x3f80000000047423 */ /* 0x001fc8000000010f */
[----:B------:R-:W-:-:S04]  /*0480*/  FFMA R15, R15, R4, R15 ;  /* 0x000000040f0f7223 */ /* 0x000fc8000000000f */
[----:B------:R-:W-:-:S04]  /*0490*/  FFMA R3, R15, 8, RZ ;  /* 0x410000000f037823 */ /* 0x000fc800000000ff */
[----:B------:R-:W-:-:S04]  /*04a0*/  FFMA R4, -R0, R3, 8 ;  /* 0x4100000000047423 */ /* 0x000fc80000000103 */
[----:B------:R-:W-:Y:S01]  /*04b0*/  FFMA R15, R15, R4, R3 ;  /* 0x000000040f0f7223 */ /* 0x000fe20000000003 */
[----:B-1----:R-:W-:Y:S06]  /*04c0*/  @!P0 BRA `(.L_x_36) ;  /* 0x0000000000148947 */ /* 0x002fec0003800000 */
[----:B------:R-:W-:Y:S01]  /*04d0*/  HFMA2 R4, -RZ, RZ, 2.5, 0 ;  /* 0x41000000ff047431 */ /* 0x000fe200000001ff */
[----:B------:R-:W-:Y:S02]  /*04e0*/  MOV R3, R0 ;  /* 0x0000000000037202 */ /* 0x000fe40000000f00 */
[----:B------:R-:W-:-:S07]  /*04f0*/  MOV R30, 0x510 ;  /* 0x00000510001e7802 */ /* 0x000fce0000000f00 */
[----:B------:R-:W-:Y:S05]  /*0500*/  CALL.REL.NOINC `($__internal_3_$__cuda_sm3x_div_rn_noftz_f32_slowpath) ;  /* 0x0000002000007944 */ /* 0x000fea0003c00000 */
[----:B------:R-:W-:-:S07]  /*0510*/  MOV R15, R3 ;  /* 0x00000003000f7202 */ /* 0x000fce0000000f00 */
.L_x_36:
[----:B------:R-:W0:Y:S01]  /*0520*/  LDCU UR4, c[0x0][0x3c0] ;  /* 0x00007800ff0477ac */ /* 0x000e220008000800 */
[----:B------:R-:W-:Y:S01]  /*0530*/  HFMA2 R21, -RZ, RZ, 0, 0 ;  /* 0x00000000ff157431 */ /* 0x000fe200000001ff */
[----:B------:R-:W-:Y:S01]  /*0540*/  IADD3 R14, PT, PT, -R14, RZ, RZ ;  /* 0x000000ff0e0e7210 */ /* 0x000fe20007ffe1ff */
[----:B------:R-:W-:Y:S01]  /*0550*/  HFMA2 R22, -RZ, RZ, 0, 0 ;  /* 0x00000000ff167431 */ /* 0x000fe200000001ff */
[----:B------:R-:W-:Y:S01]  /*0560*/  MOV R13, RZ ;  /* 0x000000ff000d7202 */ /* 0x000fe20000000f00 */
[----:B------:R-:W1:Y:S01]  /*0570*/  LDCU UR15, c[0x0][0x3c8] ;  /* 0x00007900ff0f77ac */ /* 0x000e620008000800 */
[----:B------:R-:W-:Y:S01]  /*0580*/  MOV R24, RZ ;  /* 0x000000ff00187202 */ /* 0x000fe20000000f00 */
[----:B------:R-:W2:Y:S01]  /*0590*/  LDCU UR5, c[0x0][0x3cc] ;  /* 0x00007980ff0577ac */ /* 0x000ea20008000800 */
[----:B------:R-:W3:Y:S01]  /*05a0*/  LDCU.64 UR6, c[0x0][0x3a0] ;  /* 0x00007400ff0677ac */ /* 0x000ee20008000a00 */
[----:B0-----:R-:W-:-:S12]  /*05b0*/  UIADD3 UR4, UPT, UPT, -UR4, URZ, URZ ;  /* 0x000000ff04047290 */ /* 0x001fd8000fffe1ff */
.L_x_50:
[----:B------:R-:W-:Y:S01]  /*05c0*/  ISETP.NE.AND P0, PT, R14, RZ, PT ;  /* 0x000000ff0e00720c */ /* 0x000fe20003f05270 */
[----:B------:R-:W-:-:S12]  /*05d0*/  BSSY.RECONVERGENT B2, `(.L_x_37) ;  /* 0x000008f000027945 */ /* 0x000fd80003800200 */
[----:B------:R-:W-:Y:S05]  /*05e0*/  @!P0 BRA `(.L_x_38) ;  /* 0x0000000800348947 */ /* 0x000fea0003800000 */
[----:B------:R-:W0:Y:S02]  /*05f0*/  LDC.64 R6, c[0x0][0x380] ;  /* 0x0000e000ff067b82 */ /* 0x000e240000000a00 */
[----:B0-----:R-:W-:-:S05]  /*0600*/  IMAD.WIDE.U32 R6, R13, 0x4, R6 ;  /* 0x000000040d067825 */ /* 0x001fca00078e0006 */
[----:B------:R-:W4:Y:S04]  /*0610*/  LDG.E R35, desc[UR12][R6.64+0x4] ;  /* 0x0000040c06237981 */ /* 0x000f28000c1e1900 */
[----:B------:R-:W5:Y:S04]  /*0620*/  LDG.E R0, desc[UR12][R6.64] ;  /* 0x0000000c06007981 */ /* 0x000f68000c1e1900 */
[----:B------:R-:W2:Y:S01]  /*0630*/  LDG.E R12, desc[UR12][R6.64+0x8] ;  /* 0x0000080c060c7981 */ /* 0x000ea2000c1e1900 */
[----:B------:R-:W-:Y:S01]  /*0640*/  BSSY.RECONVERGENT B0, `(.L_x_39) ;  /* 0x0000013000007945 */ /* 0x000fe20003800200 */
[----:B----4-:R-:W-:Y:S01]  /*0650*/  FADD R35, R26, -R35 ;  /* 0x800000231a237221 */ /* 0x010fe20000000000 */
[----:B-----5:R-:W-:-:S03]  /*0660*/  FADD R5, R27, -R0 ;  /* 0x800000001b057221 */ /* 0x020fc60000000000 */
[----:B------:R-:W-:Y:S01]  /*0670*/  FMUL R0, R35, R35 ;  /* 0x0000002323007220 */ /* 0x000fe20000400000 */
[----:B--2---:R-:W-:-:S03]  /*0680*/  FADD R12, R25, -R12 ;  /* 0x8000000c190c7221 */ /* 0x004fc60000000000 */
[----:B------:R-:W-:-:S04]  /*0690*/  FFMA R3, R5, R5, R0 ;  /* 0x0000000505037223 */ /* 0x000fc80000000000 */
[----:B------:R-:W-:-:S04]  /*06a0*/  FFMA R3, R12, R12, R3 ;  /* 0x0000000c0c037223 */ /* 0x000fc80000000003 */
[----:B------:R0:W2:Y:S01]  /*06b0*/  MUFU.RSQ R4, R3 ;  /* 0x0000000300047308 */ /* 0x0000a20000001400 */
[----:B------:R-:W-:-:S04]  /*06c0*/  IADD3 R0, PT, PT, R3, -0xd000000, RZ ;  /* 0xf300000003007810 */ /* 0x000fc80007ffe0ff */
[----:B------:R-:W-:-:S13]  /*06d0*/  ISETP.GT.U32.AND P0, PT, R0, 0x727fffff, PT ;  /* 0x727fffff0000780c */ /* 0x000fda0003f04070 */
[----:B0-2---:R-:W-:Y:S05]  /*06e0*/  @!P0 BRA `(.L_x_40) ;  /* 0x0000000000108947 */ /* 0x005fea0003800000 */
[----:B------:R-:W-:-:S07]  /*06f0*/  MOV R4, 0x710 ;  /* 0x0000071000047802 */ /* 0x000fce0000000f00 */
[----:B-1-3--:R-:W-:Y:S05]  /*0700*/  CALL.REL.NOINC `($__internal_2_$__cuda_sm20_sqrt_rn_f32_slowpath) ;  /* 0x0000001c00247944 */ /* 0x00afea0003c00000 */
[----:B------:R-:W-:Y:S01]  /*0710*/  MOV R36, R11 ;  /* 0x0000000b00247202 */ /* 0x000fe20000000f00 */
[----:B------:R-:W-:Y:S06]  /*0720*/  BRA `(.L_x_41) ;  /* 0x0000000000107947 */ /* 0x000fec0003800000 */
.L_x_40:
[----:B------:R-:W-:Y:S01]  /*0730*/  FMUL.FTZ R36, R3, R4 ;  /* 0x0000000403247220 */ /* 0x000fe20000410000 */
[----:B------:R-:W-:-:S03]  /*0740*/  FMUL.FTZ R0, R4, 0.5 ;  /* 0x3f00000004007820 */ /* 0x000fc60000410000 */
[----:B------:R-:W-:-:S04]  /*0750*/  FFMA R3, -R36, R36, R3 ;  /* 0x0000002424037223 */ /* 0x000fc80000000103 */
[----:B------:R-:W-:-:S07]  /*0760*/  FFMA R36, R3, R0, R36 ;  /* 0x0000000003247223 */ /* 0x000fce0000000024 */
.L_x_41:
[----:B-1-3--:R-:W-:Y:S05]  /*0770*/  BSYNC.RECONVERGENT B0 ;  /* 0x0000000000007941 */ /* 0x00afea0003800200 */
.L_x_39:
[----:B------:R-:W0:Y:S01]  /*0780*/  LDC R3, c[0x0][0x3c8] ;  /* 0x0000f200ff037b82 */ /* 0x000e220000000800 */
[----:B------:R-:W-:-:S04]  /*0790*/  FSETP.GT.AND P0, PT, R36, 9.9999997171806853657e-10, PT ;  /* 0x3089705f2400780b */ /* 0x000fc80003f04000 */
[----:B0-----:R-:W-:-:S13]  /*07a0*/  FSETP.GTU.OR P0, PT, R36, R3, !P0 ;  /* 0x000000032400720b */ /* 0x001fda000470c400 */
[----:B------:R-:W-:Y:S05]  /*07b0*/  @P0 BRA `(.L_x_38) ;  /* 0x0000000400c00947 */ /* 0x000fea0003800000 */
[----:B------:R-:W0:Y:S01]  /*07c0*/  LDC.64 R30, c[0x0][0x388] ;  /* 0x0000e200ff1e7b82 */ /* 0x000e220000000a00 */
[----:B------:R-:W-:Y:S02]  /*07d0*/  MOV R8, UR8 ;  /* 0x0000000800087c02 */ /* 0x000fe40008000f00 */
[----:B------:R-:W-:Y:S02]  /*07e0*/  MOV R9, UR9 ;  /* 0x0000000900097c02 */ /* 0x000fe40008000f00 */
[----:B------:R-:W-:Y:S02]  /*07f0*/  MOV R6, UR10 ;  /* 0x0000000a00067c02 */ /* 0x000fe40008000f00 */
[----:B------:R-:W-:Y:S01]  /*0800*/  MOV R7, UR11 ;  /* 0x0000000b00077c02 */ /* 0x000fe20008000f00 */
[----:B------:R-:W5:Y:S01]  /*0810*/  LDG.E R0, desc[UR12][R8.64] ;  /* 0x0000000c08007981 */ /* 0x000f62000c1e1900 */
[----:B------:R-:W-:Y:S02]  /*0820*/  MOV R32, UR6 ;  /* 0x0000000600207c02 */ /* 0x000fe40008000f00 */
[----:B------:R-:W-:Y:S01]  /*0830*/  MOV R33, UR7 ;  /* 0x0000000700217c02 */ /* 0x000fe20008000f00 */
[----:B------:R1:W5:Y:S04]  /*0840*/  LDG.E R11, desc[UR12][R6.64] ;  /* 0x0000000c060b7981 */ /* 0x000368000c1e1900 */
[----:B------:R2:W5:Y:S01]  /*0850*/  LDG.E R10, desc[UR12][R32.64] ;  /* 0x0000000c200a7981 */ /* 0x000562000c1e1900 */
[----:B0-----:R-:W-:-:S05]  /*0860*/  IMAD.WIDE.U32 R30, R13, 0x4, R30 ;  /* 0x000000040d1e7825 */ /* 0x001fca00078e001e */
[----:B------:R2:W5:Y:S04]  /*0870*/  LDG.E R9, desc[UR12][R30.64] ;  /* 0x0000000c1e097981 */ /* 0x000568000c1e1900 */
[----:B------:R2:W5:Y:S04]  /*0880*/  LDG.E R8, desc[UR12][R30.64+0x4] ;  /* 0x0000040c1e087981 */ /* 0x000568000c1e1900 */
[----:B------:R2:W5:Y:S01]  /*0890*/  LDG.E R7, desc[UR12][R30.64+0x8] ;  /* 0x0000080c1e077981 */ /* 0x000562000c1e1900 */
[----:B------:R-:W0:Y:S08]  /*08a0*/  MUFU.RCP R4, R3 ;  /* 0x0000000300047308 */ /* 0x000e300000001000 */
[----:B------:R-:W3:Y:S01]  /*08b0*/  FCHK P0, R36, R3 ;  /* 0x0000000324007302 */ /* 0x000ee20000000000 */
[----:B0-----:R-:W-:-:S04]  /*08c0*/  FFMA R29, R4, -R3, 1 ;  /* 0x3f800000041d7423 */ /* 0x001fc80000000803 */
[----:B------:R-:W-:-:S04]  /*08d0*/  FFMA R29, R4, R29, R4 ;  /* 0x0000001d041d7223 */ /* 0x000fc80000000004 */
[----:B------:R-:W-:Y:S01]  /*08e0*/  FFMA R37, R29, R36, RZ ;  /* 0x000000241d257223 */ /* 0x000fe200000000ff */
[----:B------:R-:W-:Y:S03]  /*08f0*/  BSSY.RECONVERGENT B3, `(.L_x_42) ;  /* 0x000000a000037945 */ /* 0x000fe60003800200 */
[----:B------:R-:W-:-:S04]  /*0900*/  FFMA R4, R37, -R3, R36 ;  /* 0x8000000325047223 */ /* 0x000fc80000000024 */
[----:B-1----:R-:W-:Y:S01]  /*0910*/  FFMA R6, R29, R4, R37 ;  /* 0x000000041d067223 */ /* 0x002fe20000000025 */
[----:B--23--:R-:W-:Y:S06]  /*0920*/  @!P0 BRA `(.L_x_43) ;  /* 0x0000000000188947 */ /* 0x00cfec0003800000 */
[----:B------:R-:W0:Y:S01]  /*0930*/  LDCU UR14, c[0x0][0x3c8] ;  /* 0x00007900ff0e77ac */ /* 0x000e220008000800 */
[----:B------:R-:W-:Y:S02]  /*0940*/  MOV R4, R36 ;  /* 0x0000002400047202 */ /* 0x000fe40000000f00 */
[----:B------:R-:W-:Y:S02]  /*0950*/  MOV R30, 0x980 ;  /* 0x00000980001e7802 */ /* 0x000fe40000000f00 */
[----:B0-----:R-:W-:-:S07]  /*0960*/  MOV R3, UR14 ;  /* 0x0000000e00037c02 */ /* 0x001fce0008000f00 */
[----:B-----5:R-:W-:Y:S05]  /*0970*/  CALL.REL.NOINC `($__internal_3_$__cuda_sm3x_div_rn_noftz_f32_slowpath) ;  /* 0x0000001800e47944 */ /* 0x020fea0003c00000 */
[----:B------:R-:W-:-:S07]  /*0980*/  MOV R6, R3 ;  /* 0x0000000300067202 */ /* 0x000fce0000000f00 */
.L_x_43:
[----:B------:R-:W-:Y:S05]  /*0990*/  BSYNC.RECONVERGENT B3 ;  /* 0x0000000000037941 */ /* 0x000fea0003800200 */
.L_x_42:
[----:B------:R-:W-:Y:S01]  /*09a0*/  FSETP.GTU.AND P2, PT, R6, 0.5, PT ;  /* 0x3f0000000600780b */ /* 0x000fe20003f4c000 */
[----:B------:R-:W-:Y:S01]  /*09b0*/  FMUL R36, R36, UR15 ;  /* 0x0000000f24247c20 */ /* 0x000fe20008400000 */
[----:B------:R-:W-:Y:S03]  /*09c0*/  BSSY.RECONVERGENT B3, `(.L_x_44) ;  /* 0x0000017000037945 */ /* 0x000fe60003800200 */
[----:B------:R-:W0:Y:S08]  /*09d0*/  MUFU.RCP R31, R36 ;  /* 0x00000024001f7308 */ /* 0x000e300000001000 */
[----:B------:R-:W-:Y:S01]  /*09e0*/  @P2 FADD R29, -R6, 1 ;  /* 0x3f800000061d2421 */ /* 0x000fe20000000100 */
[----:B------:R-:W-:-:S02]  /*09f0*/  @!P2 MOV R3, 0x40400000 ;  /* 0x404000000003a802 */ /* 0x000fc40000000f00 */
[C---:B------:R-:W-:Y:S01]  /*0a00*/  @P2 FSETP.GTU.AND P0, PT, R6.reuse, 1, PT ;  /* 0x3f8000000600280b */ /* 0x040fe20003f0c000 */
[----:B------:R-:W-:Y:S02]  /*0a10*/  @P2 FMUL R30, R29, -R29 ;  /* 0x8000001d1d1e2220 */ /* 0x000fe40000400000 */
[C---:B------:R-:W-:Y:S01]  /*0a20*/  @!P2 FFMA R4, R6.reuse, R3, -2 ;  /* 0xc00000000604a423 */ /* 0x040fe20000000003 */
[-C--:B------:R-:W-:Y:S01]  /*0a30*/  @!P2 FMUL R3, R6, R17.reuse ;  /* 0x000000110603a220 */ /* 0x080fe20000400000 */
[----:B------:R-:W-:-:S03]  /*0a40*/  @P2 FMUL R30, R30, R17 ;  /* 0x000000111e1e2220 */ /* 0x000fc60000400000 */
[----:B------:R-:W-:Y:S01]  /*0a50*/  @!P2 FMUL R29, R3, R4 ;  /* 0x00000004031da220 */ /* 0x000fe20000400000 */
[----:B0-----:R-:W-:Y:S01]  /*0a60*/  FFMA R4, -R36, R31, 1 ;  /* 0x3f80000024047423 */ /* 0x001fe2000000011f */
[----:B------:R-:W-:-:S03]  /*0a70*/  @P2 FSEL R29, R30, RZ, !P0 ;  /* 0x000000ff1e1d2208 */ /* 0x000fc60004000000 */
[----:B------:R-:W-:Y:S01]  /*0a80*/  FFMA R3, R31, R4, R31 ;  /* 0x000000041f037223 */ /* 0x000fe2000000001f */
[----:B------:R-:W0:Y:S03]  /*0a90*/  FCHK P0, R29, R36 ;  /* 0x000000241d007302 */ /* 0x000e260000000000 */
[----:B------:R-:W-:-:S04]  /*0aa0*/  FFMA R4, R3, R29, RZ ;  /* 0x0000001d03047223 */ /* 0x000fc800000000ff */
[----:B------:R-:W-:-:S04]  /*0ab0*/  FFMA R31, -R36, R4, R29 ;  /* 0x00000004241f7223 */ /* 0x000fc8000000011d */
[----:B------:R-:W-:Y:S01]  /*0ac0*/  FFMA R4, R3, R31, R4 ;  /* 0x0000001f03047223 */ /* 0x000fe20000000004 */
[----:B0-----:R-:W-:Y:S06]  /*0ad0*/  @!P0 BRA `(.L_x_45) ;  /* 0x0000000000148947 */ /* 0x001fec0003800000 */
[----:B------:R-:W-:Y:S02]  /*0ae0*/  MOV R4, R29 ;  /* 0x0000001d00047202 */ /* 0x000fe40000000f00 */
[----:B------:R-:W-:Y:S02]  /*0af0*/  MOV R3, R36 ;  /* 0x0000002400037202 */ /* 0x000fe40000000f00 */
[----:B------:R-:W-:-:S07]  /*0b00*/  MOV R30, 0xb20 ;  /* 0x00000b20001e7802 */ /* 0x000fce0000000f00 */
[----:B-----5:R-:W-:Y:S05]  /*0b10*/  CALL.REL.NOINC `($__internal_3_$__cuda_sm3x_div_rn_noftz_f32_slowpath) ;  /* 0x00000018007c7944 */ /* 0x020fea0003c00000 */
[----:B------:R-:W-:-:S07]  /*0b20*/  MOV R4, R3 ;  /* 0x0000000300047202 */ /* 0x000fce0000000f00 */
.L_x_45:
[----:B------:R-:W-:Y:S05]  /*0b30*/  BSYNC.RECONVERGENT B3 ;  /* 0x0000000000037941 */ /* 0x000fea0003800200 */
.L_x_44:
[----:B-----5:R-:W-:Y:S01]  /*0b40*/  FMUL R3, R11, R11 ;  /* 0x0000000b0b037220 */ /* 0x020fe20000400000 */
[-C--:B------:R-:W-:Y:S01]  /*0b50*/  FMUL R5, R5, R4.reuse ;  /* 0x0000000405057220 */ /* 0x080fe20000400000 */
[-C--:B------:R-:W-:Y:S01]  /*0b60*/  FMUL R35, R35, R4.reuse ;  /* 0x0000000423237220 */ /* 0x080fe20000400000 */
[----:B------:R-:W-:Y:S01]  /*0b70*/  FMUL R12, R12, R4 ;  /* 0x000000040c0c7220 */ /* 0x000fe20000400000 */
        /* <DEDUP_REMOVED lines=12> */
.L_x_46:
[----:B------:R-:W0:Y:S01]  /*0c40*/  MUFU.RCP R0, R11 ;  /* 0x0000000b00007308 */ /* 0x000e220000001000 */
[----:B------:R-:W-:Y:S01]  /*0c50*/  FMUL R4, R10, UR5 ;  /* 0x000000050a047c20 */ /* 0x000fe20008400000 */
[----:B------:R-:W-:-:S04]  /*0c60*/  FADD R29, R29, R16 ;  /* 0x000000101d1d7221 */ /* 0x000fc80000000000 */
[----:B------:R-:W-:Y:S02]  /*0c70*/  FMUL R29, R10, R29 ;  /* 0x0000001d0a1d7220 */ /* 0x000fe40000400000 */
[----:B------:R-:W1:Y:S02]  /*0c80*/  FCHK P0, R4, R11 ;  /* 0x0000000b04007302 */ /* 0x000e640000000000 */
[-C--:B------:R-:W-:Y:S01]  /*0c90*/  FFMA R5, R5, -R29.reuse, R24 ;  /* 0x8000001d05057223 */ /* 0x080fe20000000018 */
[-C--:B------:R-:W-:Y:S01]  /*0ca0*/  FFMA R22, R35, -R29.reuse, R22 ;  /* 0x8000001d23167223 */ /* 0x080fe20000000016 */
[----:B------:R-:W-:Y:S01]  /*0cb0*/  FFMA R12, R12, -R29, R21 ;  /* 0x8000001d0c0c7223 */ /* 0x000fe20000000015 */
        /* <DEDUP_REMOVED lines=9> */
.L_x_47:
[----:B------:R-:W-:Y:S01]  /*0d50*/  FSETP.GTU.AND P0, PT, R6, 1, PT ;  /* 0x3f8000000600780b */ /* 0x000fe20003f0c000 */
[----:B------:R-:W-:Y:S01]  /*0d60*/  BSSY.RECONVERGENT B0, `(.L_x_48) ;  /* 0x000000f000007945 */ /* 0x000fe20003800200 */
[----:B------:R-:W-:Y:S02]  /*0d70*/  HFMA2 R0, -RZ, RZ, 0, 0 ;  /* 0x00000000ff007431 */ /* 0x000fe400000001ff */
[----:B------:R-:W-:-:S09]  /*0d80*/  FADD R24, -R20, R9 ;  /* 0x0000000914187221 */ /* 0x000fd20000000100 */
[----:B------:R-:W-:Y:S05]  /*0d90*/  @P0 BRA `(.L_x_49) ;  /* 0x00000000002c0947 */ /* 0x000fea0003800000 */
[CC--:B------:R-:W-:Y:S01]  /*0da0*/  @!P2 FMUL R9, R6.reuse, R6.reuse ;  /* 0x000000060609a220 */ /* 0x0c0fe20000400000 */
[----:B------:R-:W-:Y:S01]  /*0db0*/  @P2 FADD R11, -R6, 1 ;  /* 0x3f800000060b2421 */ /* 0x000fe20000000100 */
[----:B------:R-:W-:Y:S02]  /*0dc0*/  @P2 FADD R4, R15, R15 ;  /* 0x0000000f0f042221 */ /* 0x000fe40000000000 */
[C---:B------:R-:W-:Y:S01]  /*0dd0*/  @!P2 FMUL R0, R9.reuse, R6 ;  /* 0x000000060900a220 */ /* 0x040fe20000400000 */
[----:B------:R-:W-:Y:S01]  /*0de0*/  @!P2 FMUL R9, R9, 6 ;  /* 0x40c000000909a820 */ /* 0x000fe20000400000 */
[----:B------:R-:W-:-:S03]  /*0df0*/  @P2 FMUL R4, R11, R4 ;  /* 0x000000040b042220 */ /* 0x000fc60000400000 */
[----:B------:R-:W-:Y:S01]  /*0e00*/  @!P2 FFMA R0, R0, 6, -R9 ;  /* 0x40c000000000a823 */ /* 0x000fe20000000809 */
[----:B------:R-:W-:-:S03]  /*0e10*/  @P2 FMUL R4, R11, R4 ;  /* 0x000000040b042220 */ /* 0x000fc60000400000 */
[----:B------:R-:W-:-:S04]  /*0e20*/  @!P2 FADD R0, R0, 1 ;  /* 0x3f8000000000a421 */ /* 0x000fc80000000000 */
[----:B------:R-:W-:Y:S01]  /*0e30*/  @!P2 FMUL R0, R0, R15 ;  /* 0x0000000f0000a220 */ /* 0x000fe20000400000 */
[----:B------:R-:W-:-:S07]  /*0e40*/  @P2 FMUL R0, R11, R4 ;  /* 0x000000040b002220 */ /* 0x000fce0000400000 */
.L_x_49:
[----:B------:R-:W-:Y:S05]  /*0e50*/  BSYNC.RECONVERGENT B0 ;  /* 0x0000000000007941 */ /* 0x000fea0003800200 */
.L_x_48:
[----:B------:R-:W-:Y:S01]  /*0e60*/  FMUL R0, R0, R3 ;  /* 0x0000000300007220 */ /* 0x000fe20000400000 */
[----:B------:R-:W-:Y:S01]  /*0e70*/  FADD R3, -R19, R8 ;  /* 0x0000000813037221 */ /* 0x000fe20000000100 */
[----:B------:R-:W-:Y:S02]  /*0e80*/  FADD R7, -R18, R7 ;  /* 0x0000000712077221 */ /* 0x000fe40000000100 */
[C---:B------:R-:W-:Y:S01]  /*0e90*/  FFMA R24, R0.reuse, R24, R5 ;  /* 0x0000001800187223 */ /* 0x040fe20000000005 */
[C---:B------:R-:W-:Y:S01]  /*0ea0*/  FFMA R22, R0.reuse, R3, R22 ;  /* 0x0000000300167223 */ /* 0x040fe20000000016 */
[----:B------:R-:W-:-:S07]  /*0eb0*/  FFMA R21, R0, R7, R12 ;  /* 0x0000000700157223 */ /* 0x000fce000000000c */
.L_x_38:
[----:B-123--:R-:W-:Y:S05]  /*0ec0*/  BSYNC.RECONVERGENT B2 ;  /* 0x0000000000027941 */ /* 0x00efea0003800200 */
.L_x_37:
[----:B------:R-:W-:Y:S01]  /*0ed0*/  UIADD3 UR6, UP0, UPT, UR6, 0x4, URZ ;  /* 0x0000000406067890 */ /* 0x000fe2000ff1e0ff */
[----:B------:R-:W-:Y:S01]  /*0ee0*/  IADD3 R14, PT, PT, R14, 0x1, RZ ;  /* 0x000000010e0e7810 */ /* 0x000fe20007ffe0ff */
[----:B------:R-:W-:Y:S01]  /*0ef0*/  UIADD3 UR4, UPT, UPT, UR4, 0x1, URZ ;  /* 0x0000000104047890 */ /* 0x000fe2000fffe0ff */
[----:B------:R-:W-:Y:S01]  /*0f00*/  IADD3 R13, PT, PT, R13, 0x3, RZ ;  /* 0x000000030d0d7810 */ /* 0x000fe20007ffe0ff */
[----:B------:R-:W-:Y:S02]  /*0f10*/  UIADD3.X UR7, UPT, UPT, URZ, UR7, URZ, UP0, !UPT ;  /* 0x00000007ff077290 */ /* 0x000fe400087fe4ff */
[----:B------:R-:W-:Y:S02]  /*0f20*/  UISETP.NE.AND UP0, UPT, UR4, URZ, UPT ;  /* 0x000000ff0400728c */ /* 0x000fe4000bf05270 */
[----:B------:R-:W-:Y:S02]  /*0f30*/  UIADD3 UR10, UP1, UPT, UR10, 0x4, URZ ;  /* 0x000000040a0a7890 */ /* 0x000fe4000ff3e0ff */
[----:B------:R-:W-:-:S02]  /*0f40*/  UIADD3 UR8, UP2, UPT, UR8, 0x4, URZ ;  /* 0x0000000408087890 */ /* 0x000fc4000ff5e0ff */
[----:B------:R-:W-:Y:S02]  /*0f50*/  UIADD3.X UR11, UPT, UPT, URZ, UR11, URZ, UP1, !UPT ;  /* 0x0000000bff0b7290 */ /* 0x000fe40008ffe4ff */
[----:B------:R-:W-:Y:S01]  /*0f60*/  UIADD3.X UR9, UPT, UPT, URZ, UR9, URZ, UP2, !UPT ;  /* 0x00000009ff097290 */ /* 0x000fe200097fe4ff */
[----:B------:R-:W-:Y:S11]  /*0f70*/  BRA.U UP0, `(.L_x_50) ;  /* 0xfffffff500907547 */ /* 0x000ff6000b83ffff */
.L_x_32:
[----:B------:R-:W1:Y:S02]  /*0f80*/  LDCU UR4, c[0x0][0x3c4] ;  /* 0x00007880ff0477ac */ /* 0x000e640008000800 */
[----:B-1----:R-:W-:-:S09]  /*0f90*/  UISETP.GE.AND UP0, UPT, UR4, 0x1, UPT ;  /* 0x000000010400788c */ /* 0x002fd2000bf06270 */
[----:B------:R-:W-:Y:S05]  /*0fa0*/  BRA.U !UP0, `(.L_x_51) ;  /* 0x0000001108e47547 */ /* 0x000fea000b800000 */
[----:B------:R-:W1:Y:S01]  /*0fb0*/  LDC R0, c[0x0][0x3c8] ;  /* 0x0000f200ff007b82 */ /* 0x000e620000000800 */
[----:B------:R-:W-:Y:S02]  /*0fc0*/  UMOV UR4, 0x42400000 ;  /* 0x4240000000047882 */ /* 0x000fe40000000000 */
[----:B------:R-:W-:Y:S01]  /*0fd0*/  MOV R6, UR4 ;  /* 0x0000000400067c02 */ /* 0x000fe20008000f00 */
[----:B-1----:R-:W-:-:S04]  /*0fe0*/  FMUL R3, R0, R0 ;  /* 0x0000000000037220 */ /* 0x002fc80000400000 */
[----:B------:R-:W-:-:S04]  /*0ff0*/  FMUL R3, R3, R0 ;  /* 0x0000000003037220 */ /* 0x000fc80000400000 */
[----:B------:R-:W-:-:S04]  /*1000*/  FMUL R3, R3, 3.1415927410125732422 ;  /* 0x40490fdb03037820 */ /* 0x000fc80000400000 */
[----:B------:R-:W1:Y:S08]  /*1010*/  MUFU.RCP R0, R3 ;  /* 0x0000000300007308 */ /* 0x000e700000001000 */
[----:B------:R-:W2:Y:S01]  /*1020*/  FCHK P0, R6, R3 ;  /* 0x0000000306007302 */ /* 0x000ea20000000000 */
[----:B-1----:R-:W-:-:S04]  /*1030*/  FFMA R5, -R3, R0, 1 ;  /* 0x3f80000003057423 */ /* 0x002fc80000000100 */
[----:B------:R-:W-:-:S04]  /*1040*/  FFMA R0, R0, R5, R0 ;  /* 0x0000000500007223 */ /* 0x000fc80000000000 */
[----:B------:R-:W-:-:S04]  /*1050*/  FFMA R4, R0, 48, RZ ;  /* 0x4240000000047823 */ /* 0x000fc800000000ff */
[----:B------:R-:W-:-:S04]  /*1060*/  FFMA R5, -R3, R4, 48 ;  /* 0x4240000003057423 */ /* 0x000fc80000000104 */
[----:B------:R-:W-:Y:S01]  /*1070*/  FFMA R0, R0, R5, R4 ;  /* 0x0000000500007223 */ /* 0x000fe20000000004 */
[----:B--2---:R-:W-:Y:S06]  /*1080*/  @!P0 BRA `(.L_x_52) ;  /* 0x0000000000108947 */ /* 0x004fec0003800000 */
[----:B------:R-:W-:Y:S01]  /*1090*/  HFMA2 R4, -RZ, RZ, 3.125, 0 ;  /* 0x42400000ff047431 */ /* 0x000fe200000001ff */
[----:B------:R-:W-:-:S07]  /*10a0*/  MOV R30, 0x10c0 ;  /* 0x000010c0001e7802 */ /* 0x000fce0000000f00 */
[----:B0----5:R-:W-:Y:S05]  /*10b0*/  CALL.REL.NOINC `($__internal_3_$__cuda_sm3x_div_rn_noftz_f32_slowpath) ;  /* 0x0000001400147944 */ /* 0x021fea0003c00000 */
[----:B------:R-:W-:-:S07]  /*10c0*/  MOV R0, R3 ;  /* 0x0000000300007202 */ /* 0x000fce0000000f00 */
.L_x_52:
[----:B-----5:R-:W-:Y:S01]  /*10d0*/  FMUL R3, R23, R23 ;  /* 0x0000001717037220 */ /* 0x020fe20000400000 */
[----:B------:R-:W-:Y:S03]  /*10e0*/  BSSY.RECONVERGENT B2, `(.L_x_53) ;  /* 0x000000d000027945 */ /* 0x000fe60003800200 */
[----:B------:R-:W1:Y:S08]  /*10f0*/  MUFU.RCP R4, R3 ;  /* 0x0000000300047308 */ /* 0x000e700000001000 */
[----:B------:R-:W2:Y:S01]  /*1100*/  FCHK P0, R2, R3 ;  /* 0x0000000302007302 */ /* 0x000ea20000000000 */
[----:B-1----:R-:W-:-:S04]  /*1110*/  FFMA R5, -R3, R4, 1 ;  /* 0x3f80000003057423 */ /* 0x002fc80000000104 */
[----:B------:R-:W-:-:S04]  /*1120*/  FFMA R5, R4, R5, R4 ;  /* 0x0000000504057223 */ /* 0x000fc80000000004 */
[----:B------:R-:W-:-:S04]  /*1130*/  FFMA R10, R2, R5, RZ ;  /* 0x00000005020a7223 */ /* 0x000fc800000000ff */
[----:B------:R-:W-:-:S04]  /*1140*/  FFMA R4, -R3, R10, R2 ;  /* 0x0000000a03047223 */ /* 0x000fc80000000102 */
[----:B------:R-:W-:Y:S01]  /*1150*/  FFMA R10, R5, R4, R10 ;  /* 0x00000004050a7223 */ /* 0x000fe2000000000a */
[----:B--2---:R-:W-:Y:S06]  /*1160*/  @!P0 BRA `(.L_x_54) ;  /* 0x0000000000108947 */ /* 0x004fec0003800000 */
[----:B------:R-:W-:Y:S02]  /*1170*/  MOV R4, R2 ;  /* 0x0000000200047202 */ /* 0x000fe40000000f00 */
[----:B------:R-:W-:-:S07]  /*1180*/  MOV R30, 0x11a0 ;  /* 0x000011a0001e7802 */ /* 0x000fce0000000f00 */
[----:B0-----:R-:W-:Y:S05]  /*1190*/  CALL.REL.NOINC `($__internal_3_$__cuda_sm3x_div_rn_noftz_f32_slowpath) ;  /* 0x0000001000dc7944 */ /* 0x001fea0003c00000 */
[----:B------:R-:W-:-:S07]  /*11a0*/  MOV R10, R3 ;  /* 0x00000003000a7202 */ /* 0x000fce0000000f00 */
.L_x_54:
[----:B------:R-:W-:Y:S05]  /*11b0*/  BSYNC.RECONVERGENT B2 ;  /* 0x0000000000027941 */ /* 0x000fea0003800200 */
.L_x_53:
[----:B------:R-:W1:Y:S01]  /*11c0*/  LDC R3, c[0x0][0x3d0] ;  /* 0x0000f400ff037b82 */ /* 0x000e620000000800 */
[----:B------:R-:W-:Y:S01]  /*11d0*/  BSSY.RECONVERGENT B2, `(.L_x_55) ;  /* 0x000000e000027945 */ /* 0x000fe20003800200 */
[----:B-1----:R-:W-:-:S04]  /*11e0*/  FMUL R3, R3, R3 ;  /* 0x0000000303037220 */ /* 0x002fc80000400000 */
        /* <DEDUP_REMOVED lines=12> */
.L_x_56:
[----:B------:R-:W-:Y:S05]  /*12b0*/  BSYNC.RECONVERGENT B2 ;  /* 0x0000000000027941 */ /* 0x000fea0003800200 */
.L_x_55:
[----:B------:R-:W1:Y:S01]  /*12c0*/  LDCU UR4, c[0x0][0x3c4] ;  /* 0x00007880ff0477ac */ /* 0x000e620008000800 */
[----:B0-----:R-:W-:Y:S02]  /*12d0*/  HFMA2 R9, -RZ, RZ, 0, 0 ;  /* 0x00000000ff097431 */ /* 0x001fe400000001ff */
[----:B------:R-:W-:Y:S01]  /*12e0*/  FADD R10, R5, R10 ;  /* 0x0000000a050a7221 */ /* 0x000fe20000000000 */
[----:B-1----:R-:W-:-:S09]  /*12f0*/  UISETP.NE.AND UP0, UPT, UR4, 0x1, UPT ;  /* 0x000000010400788c */ /* 0x002fd2000bf05270 */
[----:B------:R-:W-:Y:S05]  /*1300*/  BRA.U !UP0, `(.L_x_57) ;  /* 0x0000000908b07547 */ /* 0x000fea000b800000 */
[----:B------:R-:W0:Y:S01]  /*1310*/  LDCU.64 UR8, c[0x0][0x3a8] ;  /* 0x00007500ff0877ac */ /* 0x000e220008000a00 */
[----:B------:R-:W1:Y:S01]  /*1320*/  LDC R2, c[0x0][0x3c8] ;  /* 0x0000f200ff027b82 */ /* 0x000e620000000800 */
[----:B------:R-:W2:Y:S01]  /*1330*/  LDCU.64 UR10, c[0x0][0x3b0] ;  /* 0x00007600ff0a77ac */ /* 0x000ea20008000a00 */
[----:B------:R-:W-:Y:S01]  /*1340*/  ULOP3.LUT UR4, UR4, 0x7ffffffe, URZ, 0xc0, !UPT ;  /* 0x7ffffffe04047892 */ /* 0x000fe2000f8ec0ff */
[----:B------:R-:W3:Y:S05]  /*1350*/  LDCU UR14, c[0x0][0x3c8] ;  /* 0x00007900ff0e77ac */ /* 0x000eea0008000800 */
[----:B------:R-:W-:Y:S01]  /*1360*/  MOV R9, UR4 ;  /* 0x0000000400097c02 */ /* 0x000fe20008000f00 */
[----:B0-----:R-:W-:-:S02]  /*1370*/  UIADD3 UR7, UP0, UPT, UR8, 0xc, URZ ;  /* 0x0000000c08077890 */ /* 0x001fc4000ff1e0ff */
[----:B--2---:R-:W-:Y:S02]  /*1380*/  UIADD3 UR5, UP1, UPT, UR10, 0x4, URZ ;  /* 0x000000040a057890 */ /* 0x004fe4000ff3e0ff */
[----:B------:R-:W-:Y:S02]  /*1390*/  UIADD3.X UR8, UPT, UPT, URZ, UR9, URZ, UP0, !UPT ;  /* 0x00000009ff087290 */ /* 0x000fe400087fe4ff */
[----:B------:R-:W-:Y:S01]  /*13a0*/  MOV R14, UR7 ;  /* 0x00000007000e7c02 */ /* 0x000fe20008000f00 */
[----:B------:R-:W-:Y:S01]  /*13b0*/  UIADD3.X UR6, UPT, UPT, URZ, UR11, URZ, UP1, !UPT ;  /* 0x0000000bff067290 */ /* 0x000fe20008ffe4ff */
[----:B------:R-:W-:Y:S01]  /*13c0*/  MOV R12, UR5 ;  /* 0x00000005000c7c02 */ /* 0x000fe20008000f00 */
[----:B------:R-:W-:Y:S01]  /*13d0*/  UIADD3 UR9, UPT, UPT, -UR4, URZ, URZ ;  /* 0x000000ff04097290 */ /* 0x000fe2000fffe1ff */
[----:B------:R-:W-:-:S03]  /*13e0*/  MOV R15, UR8 ;  /* 0x00000008000f7c02 */ /* 0x000fc60008000f00 */
[----:B---3--:R-:W-:-:S08]  /*13f0*/  MOV R13, UR6 ;  /* 0x00000006000d7c02 */ /* 0x008fd00008000f00 */
.L_x_76:
[----:B------:R-:W2:Y:S04]  /*1400*/  LDG.E R7, desc[UR12][R14.64+-0x8] ;  /* 0xfffff80c0e077981 */ /* 0x000ea8000c1e1900 */
[----:B------:R-:W3:Y:S04]  /*1410*/  LDG.E R8, desc[UR12][R14.64+-0xc] ;  /* 0xfffff40c0e087981 */ /* 0x000ee8000c1e1900 */
[----:B------:R-:W4:Y:S01]  /*1420*/  LDG.E R6, desc[UR12][R14.64+-0x4] ;  /* 0xfffffc0c0e067981 */ /* 0x000f22000c1e1900 */
[----:B------:R-:W-:Y:S01]  /*1430*/  UIADD3 UR9, UPT, UPT, UR9, 0x2, URZ ;  /* 0x0000000209097890 */ /* 0x000fe2000fffe0ff */
[----:B------:R-:W-:Y:S03]  /*1440*/  BSSY.RECONVERGENT B0, `(.L_x_58) ;  /* 0x0000014000007945 */ /* 0x000fe60003800200 */
[----:B------:R-:W-:Y:S01]  /*1450*/  UISETP.NE.AND UP0, UPT, UR9, URZ, UPT ;  /* 0x000000ff0900728c */ /* 0x000fe2000bf05270 */
[----:B--2---:R-:W-:Y:S01]  /*1460*/  FADD R7, R26, -R7 ;  /* 0x800000071a077221 */ /* 0x004fe20000000000 */
[----:B---3--:R-:W-:-:S03]  /*1470*/  FADD R8, R27, -R8 ;  /* 0x800000081b087221 */ /* 0x008fc60000000000 */
[----:B------:R-:W-:Y:S01]  /*1480*/  FMUL R3, R7, R7 ;  /* 0x0000000707037220 */ /* 0x000fe20000400000 */
[----:B----4-:R-:W-:-:S03]  /*1490*/  FADD R6, R25, -R6 ;  /* 0x8000000619067221 */ /* 0x010fc60000000000 */
[----:B------:R-:W-:-:S04]  /*14a0*/  FFMA R3, R8, R8, R3 ;  /* 0x0000000808037223 */ /* 0x000fc80000000003 */
[----:B------:R-:W-:-:S04]  /*14b0*/  FFMA R4, R6, R6, R3 ;  /* 0x0000000606047223 */ /* 0x000fc80000000003 */
[----:B------:R0:W2:Y:S01]  /*14c0*/  MUFU.RSQ R5, R4 ;  /* 0x0000000400057308 */ /* 0x0000a20000001400 */
[----:B------:R-:W-:-:S04]  /*14d0*/  IADD3 R3, PT, PT, R4, -0xd000000, RZ ;  /* 0xf300000004037810 */ /* 0x000fc80007ffe0ff */
[----:B------:R-:W-:-:S13]  /*14e0*/  ISETP.GT.U32.AND P0, PT, R3, 0x727fffff, PT ;  /* 0x727fffff0300780c */ /* 0x000fda0003f04070 */
[----:B0-2---:R-:W-:Y:S05]  /*14f0*/  @!P0 BRA `(.L_x_59) ;  /* 0x0000000000108947 */ /* 0x005fea0003800000 */
[----:B------:R-:W-:Y:S02]  /*1500*/  MOV R3, R4 ;  /* 0x0000000400037202 */ /* 0x000fe40000000f00 */
[----:B------:R-:W-:-:S07]  /*1510*/  MOV R4, 0x1530 ;  /* 0x0000153000047802 */ /* 0x000fce0000000f00 */
[----:B-1----:R-:W-:Y:S05]  /*1520*/  CALL.REL.NOINC `($__internal_2_$__cuda_sm20_sqrt_rn_f32_slowpath) ;  /* 0x0000000c009c7944 */ /* 0x002fea0003c00000 */
[----:B------:R-:W-:Y:S05]  /*1530*/  BRA `(.L_x_60) ;  /* 0x0000000000107947 */ /* 0x000fea0003800000 */
.L_x_59:
[----:B------:R-:W-:Y:S01]  /*1540*/  FMUL.FTZ R11, R4, R5 ;  /* 0x00000005040b7220 */ /* 0x000fe20000410000 */
[----:B------:R-:W-:-:S03]  /*1550*/  FMUL.FTZ R3, R5, 0.5 ;  /* 0x3f00000005037820 */ /* 0x000fc60000410000 */
[----:B------:R-:W-:-:S04]  /*1560*/  FFMA R4, -R11, R11, R4 ;  /* 0x0000000b0b047223 */ /* 0x000fc80000000104 */
[----:B------:R-:W-:-:S07]  /*1570*/  FFMA R11, R4, R3, R11 ;  /* 0x00000003040b7223 */ /* 0x000fce000000000b */
.L_x_60:
[----:B------:R-:W-:Y:S05]  /*1580*/  BSYNC.RECONVERGENT B0 ;  /* 0x0000000000007941 */ /* 0x000fea0003800200 */
.L_x_58:
[C---:B------:R-:W-:Y:S01]  /*1590*/  FSETP.GT.AND P0, PT, R11.reuse, 9.9999997171806853657e-10, PT ;  /* 0x3089705f0b00780b */ /* 0x040fe20003f04000 */
[----:B------:R-:W-:Y:S03]  /*15a0*/  BSSY.RECONVERGENT B2, `(.L_x_61) ;  /* 0x0000032000027945 */ /* 0x000fe60003800200 */
[----:B-1----:R-:W-:-:S13]  /*15b0*/  FSETP.GTU.OR P0, PT, R11, R2, !P0 ;  /* 0x000000020b00720b */ /* 0x002fda000470c400 */
[----:B------:R-:W-:Y:S05]  /*15c0*/  @P0 BRA `(.L_x_62) ;  /* 0x0000000000bc0947 */ /* 0x000fea0003800000 */
[----:B------:R0:W5:Y:S01]  /*15d0*/  LDG.E R5, desc[UR12][R12.64+-0x4] ;  /* 0xfffffc0c0c057981 */ /* 0x000162000c1e1900 */
[----:B------:R-:W1:Y:S01]  /*15e0*/  MUFU.RCP R3, R2 ;  /* 0x0000000200037308 */ /* 0x000e620000001000 */
[----:B------:R-:W-:Y:S07]  /*15f0*/  BSSY.RECONVERGENT B3, `(.L_x_63) ;  /* 0x000000d000037945 */ /* 0x000fee0003800200 */
[----:B------:R-:W2:Y:S01]  /*1600*/  FCHK P0, R11, R2 ;  /* 0x000000020b007302 */ /* 0x000ea20000000000 */
[----:B-1----:R-:W-:-:S04]  /*1610*/  FFMA R4, R3, -R2, 1 ;  /* 0x3f80000003047423 */ /* 0x002fc80000000802 */
[----:B------:R-:W-:-:S04]  /*1620*/  FFMA R4, R3, R4, R3 ;  /* 0x0000000403047223 */ /* 0x000fc80000000003 */
[----:B------:R-:W-:-:S04]  /*1630*/  FFMA R16, R4, R11, RZ ;  /* 0x0000000b04107223 */ /* 0x000fc800000000ff */
[----:B------:R-:W-:-:S04]  /*1640*/  FFMA R3, R16, -R2, R11 ;  /* 0x8000000210037223 */ /* 0x000fc8000000000b */
[----:B------:R-:W-:Y:S01]  /*1650*/  FFMA R3, R4, R3, R16 ;  /* 0x0000000304037223 */ /* 0x000fe20000000010 */
[----:B0-2---:R-:W-:Y:S06]  /*1660*/  @!P0 BRA `(.L_x_64) ;  /* 0x0000000000148947 */ /* 0x005fec0003800000 */
[----:B------:R-:W0:Y:S01]  /*1670*/  LDCU UR4, c[0x0][0x3c8] ;  /* 0x00007900ff0477ac */ /* 0x000e220008000800 */
[----:B------:R-:W-:Y:S02]  /*1680*/  MOV R4, R11 ;  /* 0x0000000b00047202 */ /* 0x000fe40000000f00 */
[----:B------:R-:W-:Y:S02]  /*1690*/  MOV R30, 0x16c0 ;  /* 0x000016c0001e7802 */ /* 0x000fe40000000f00 */
[----:B0-----:R-:W-:-:S07]  /*16a0*/  MOV R3, UR4 ;  /* 0x0000000400037c02 */ /* 0x001fce0008000f00 */
[----:B-----5:R-:W-:Y:S05]  /*16b0*/  CALL.REL.NOINC `($__internal_3_$__cuda_sm3x_div_rn_noftz_f32_slowpath) ;  /* 0x0000000c00947944 */ /* 0x020fea0003c00000 */
.L_x_64:
[----:B------:R-:W-:Y:S05]  /*16c0*/  BSYNC.RECONVERGENT B3 ;  /* 0x0000000000037941 */ /* 0x000fea0003800200 */
.L_x_63:
[----:B------:R-:W-:Y:S01]  /*16d0*/  FSETP.GTU.AND P0, PT, R3, 0.5, PT ;  /* 0x3f0000000300780b */ /* 0x000fe20003f0c000 */
[----:B------:R-:W-:Y:S01]  /*16e0*/  FMUL R19, R11, UR14 ;  /* 0x0000000e0b137c20 */ /* 0x000fe20008400000 */
[----:B------:R-:W-:Y:S03]  /*16f0*/  BSSY.RECONVERGENT B3, `(.L_x_65) ;  /* 0x0000015000037945 */ /* 0x000fe60003800200 */
[----:B------:R-:W0:Y:S08]  /*1700*/  MUFU.RCP R18, R19 ;  /* 0x0000001300127308 */ /* 0x000e300000001000 */
[C---:B------:R-:W-:Y:S01]  /*1710*/  @P0 FADD R16, -R3.reuse, 1 ;  /* 0x3f80000003100421 */ /* 0x040fe20000000100 */
[----:B------:R-:W-:Y:S01]  /*1720*/  @!P0 MOV R20, 0x40400000 ;  /* 0x4040000000148802 */ /* 0x000fe20000000f00 */
[C---:B------:R-:W-:Y:S01]  /*1730*/  @!P0 FMUL R4, R3.reuse, R0 ;  /* 0x0000000003048220 */ /* 0x040fe20000400000 */
[----:B------:R-:W-:Y:S01]  /*1740*/  @P0 FSETP.GTU.AND P1, PT, R3, 1, PT ;  /* 0x3f8000000300080b */ /* 0x000fe20003f2c000 */
[----:B------:R-:W-:-:S02]  /*1750*/  @P0 FMUL R17, R16, -R16 ;  /* 0x8000001010110220 */ /* 0x000fc40000400000 */
[----:B------:R-:W-:Y:S02]  /*1760*/  @!P0 FFMA R11, R3, R20, -2 ;  /* 0xc0000000030b8423 */ /* 0x000fe40000000014 */
[----:B------:R-:W-:Y:S01]  /*1770*/  @P0 FMUL R17, R17, R0 ;  /* 0x0000000011110220 */ /* 0x000fe20000400000 */
[----:B0-----:R-:W-:Y:S01]  /*1780*/  FFMA R3, -R19, R18, 1 ;  /* 0x3f80000013037423 */ /* 0x001fe20000000112 */
[----:B------:R-:W-:-:S03]  /*1790*/  @!P0 FMUL R4, R4, R11 ;  /* 0x0000000b04048220 */ /* 0x000fc60000400000 */
[----:B------:R-:W-:Y:S01]  /*17a0*/  @P0 FSEL R4, R17, RZ, !P1 ;  /* 0x000000ff11040208 */ /* 0x000fe20004800000 */
[----:B------:R-:W-:-:S03]  /*17b0*/  FFMA R3, R18, R3, R18 ;  /* 0x0000000312037223 */ /* 0x000fc60000000012 */
[----:B------:R-:W0:Y:S01]  /*17c0*/  FCHK P0, R4, R19 ;  /* 0x0000001304007302 */ /* 0x000e220000000000 */
[----:B------:R-:W-:-:S04]  /*17d0*/  FFMA R11, R3, R4, RZ ;  /* 0x00000004030b7223 */ /* 0x000fc800000000ff */
[----:B------:R-:W-:-:S04]  /*17e0*/  FFMA R16, -R19, R11, R4 ;  /* 0x0000000b13107223 */ /* 0x000fc80000000104 */
[----:B------:R-:W-:Y:S01]  /*17f0*/  FFMA R3, R3, R16, R11 ;  /* 0x0000001003037223 */ /* 0x000fe2000000000b */
[----:B0-----:R-:W-:Y:S06]  /*1800*/  @!P0 BRA `(.L_x_66) ;  /* 0x00000000000c8947 */ /* 0x001fec0003800000 */
[----:B------:R-:W-:Y:S02]  /*1810*/  MOV R3, R19 ;  /* 0x0000001300037202 */ /* 0x000fe40000000f00 */
[----:B------:R-:W-:-:S07]  /*1820*/  MOV R30, 0x1840 ;  /* 0x00001840001e7802 */ /* 0x000fce0000000f00 */
[----:B-----5:R-:W-:Y:S05]  /*1830*/  CALL.REL.NOINC `($__internal_3_$__cuda_sm3x_div_rn_noftz_f32_slowpath) ;  /* 0x0000000c00347944 */ /* 0x020fea0003c00000 */
.L_x_66:
[----:B------:R-:W-:Y:S05]  /*1840*/  BSYNC.RECONVERGENT B3 ;  /* 0x0000000000037941 */ /* 0x000fea0003800200 */
.L_x_65:
[----:B------:R-:W-:Y:S01]  /*1850*/  FMUL R11, R8, R3 ;  /* 0x00000003080b7220 */ /* 0x000fe20000400000 */
[----:B-----5:R-:W-:Y:S01]  /*1860*/  FMUL R5, R10, R5 ;  /* 0x000000050a057220 */ /* 0x020fe20000400000 */
[-C--:B------:R-:W-:Y:S01]  /*1870*/  FMUL R7, R7, R3.reuse ;  /* 0x0000000307077220 */ /* 0x080fe20000400000 */
[----:B------:R-:W-:Y:S02]  /*1880*/  FMUL R6, R6, R3 ;  /* 0x0000000306067220 */ /* 0x000fe40000400000 */
[-C--:B------:R-:W-:Y:S01]  /*1890*/  FFMA R24, R11, -R5.reuse, R24 ;  /* 0x800000050b187223 */ /* 0x080fe20000000018 */
[-C--:B------:R-:W-:Y:S01]  /*18a0*/  FFMA R22, R7, -R5.reuse, R22 ;  /* 0x8000000507167223 */ /* 0x080fe20000000016 */
[----:B------:R-:W-:-:S07]  /*18b0*/  FFMA R21, R6, -R5, R21 ;  /* 0x8000000506157223 */ /* 0x000fce0000000015 */
.L_x_62:
[----:B------:R-:W-:Y:S05]  /*18c0*/  BSYNC.RECONVERGENT B2 ;  /* 0x0000000000027941 */ /* 0x000fea0003800200 */
.L_x_61:
[----:B------:R-:W2:Y:S04]  /*18d0*/  LDG.E R7, desc[UR12][R14.64+0x4] ;  /* 0x0000040c0e077981 */ /* 0x000ea8000c1e1900 */
[----:B------:R-:W3:Y:S04]  /*18e0*/  LDG.E R8, desc[UR12][R14.64] ;  /* 0x0000000c0e087981 */ /* 0x000ee8000c1e1900 */
[----:B------:R-:W4:Y:S01]  /*18f0*/  LDG.E R6, desc[UR12][R14.64+0x8] ;  /* 0x0000080c0e067981 */ /* 0x000f22000c1e1900 */
[----:B------:R-:W-:Y:S01]  /*1900*/  BSSY.RECONVERGENT B0, `(.L_x_67) ;  /* 0x0000013000007945 */ /* 0x000fe20003800200 */
[----:B--2---:R-:W-:Y:S01]  /*1910*/  FADD R7, R26, -R7 ;  /* 0x800000071a077221 */ /* 0x004fe20000000000 */
[----:B---3--:R-:W-:-:S03]  /*1920*/  FADD R8, R27, -R8 ;  /* 0x800000081b087221 */ /* 0x008fc60000000000 */
[----:B------:R-:W-:Y:S01]  /*1930*/  FMUL R3, R7, R7 ;  /* 0x0000000707037220 */ /* 0x000fe20000400000 */
[----:B----4-:R-:W-:-:S03]  /*1940*/  FADD R6, R25, -R6 ;  /* 0x8000000619067221 */ /* 0x010fc60000000000 */
[----:B------:R-:W-:-:S04]  /*1950*/  FFMA R3, R8, R8, R3 ;  /* 0x0000000808037223 */ /* 0x000fc80000000003 */
[----:B------:R-:W-:-:S04]  /*1960*/  FFMA R4, R6, R6, R3 ;  /* 0x0000000606047223 */ /* 0x000fc80000000003 */
[----:B------:R0:W1:Y:S01]  /*1970*/  MUFU.RSQ R5, R4 ;  /* 0x0000000400057308 */ /* 0x0000620000001400 */
[----:B------:R-:W-:-:S04]  /*1980*/  IADD3 R3, PT, PT, R4, -0xd000000, RZ ;  /* 0xf300000004037810 */ /* 0x000fc80007ffe0ff */
[----:B------:R-:W-:-:S13]  /*1990*/  ISETP.GT.U32.AND P0, PT, R3, 0x727fffff, PT ;  /* 0x727fffff0300780c */ /* 0x000fda0003f04070 */
[----:B01----:R-:W-:Y:S05]  /*19a0*/  @!P0 BRA `(.L_x_68) ;  /* 0x0000000000108947 */ /* 0x003fea0003800000 */
[----:B------:R-:W-:Y:S02]  /*19b0*/  MOV R3, R4 ;  /* 0x0000000400037202 */ /* 0x000fe40000000f00 */
[----:B------:R-:W-:-:S07]  /*19c0*/  MOV R4, 0x19e0 ;  /* 0x000019e000047802 */ /* 0x000fce0000000f00 */
[----:B------:R-:W-:Y:S05]  /*19d0*/  CALL.REL.NOINC `($__internal_2_$__cuda_sm20_sqrt_rn_f32_slowpath) ;  /* 0x0000000800707944 */ /* 0x000fea0003c00000 */
[----:B------:R-:W-:Y:S05]  /*19e0*/  BRA `(.L_x_69) ;  /* 0x0000000000107947 */ /* 0x000fea0003800000 */
.L_x_68:
[----:B------:R-:W-:Y:S01]  /*19f0*/  FMUL.FTZ R11, R4, R5 ;  /* 0x00000005040b7220 */ /* 0x000fe20000410000 */
[----:B------:R-:W-:-:S03]  /*1a00*/  FMUL.FTZ R3, R5, 0.5 ;  /* 0x3f00000005037820 */ /* 0x000fc60000410000 */
[----:B------:R-:W-:-:S04]  /*1a10*/  FFMA R4, -R11, R11, R4 ;  /* 0x0000000b0b047223 */ /* 0x000fc80000000104 */
[----:B------:R-:W-:-:S07]  /*1a20*/  FFMA R11, R4, R3, R11 ;  /* 0x00000003040b7223 */ /* 0x000fce000000000b */
.L_x_69:
[----:B------:R-:W-:Y:S05]  /*1a30*/  BSYNC.RECONVERGENT B0 ;  /* 0x0000000000007941 */ /* 0x000fea0003800200 */
.L_x_67:
[C---:B------:R-:W-:Y:S01]  /*1a40*/  FSETP.GT.AND P0, PT, R11.reuse, 9.9999997171806853657e-10, PT ;  /* 0x3089705f0b00780b */ /* 0x040fe20003f04000 */
[----:B------:R-:W-:Y:S03]  /*1a50*/  BSSY.RECONVERGENT B2, `(.L_x_70) ;  /* 0x0000032000027945 */ /* 0x000fe60003800200 */
[----:B------:R-:W-:-:S13]  /*1a60*/  FSETP.GTU.OR P0, PT, R11, R2, !P0 ;  /* 0x000000020b00720b */ /* 0x000fda000470c400 */
        /* <DEDUP_REMOVED lines=16> */
.L_x_73:
[----:B------:R-:W-:Y:S05]  /*1b70*/  BSYNC.RECONVERGENT B3 ;  /* 0x0000000000037941 */ /* 0x000fea0003800200 */
.L_x_72:
        /* <DEDUP_REMOVED lines=23> */
.L_x_75:
[----:B------:R-:W-:Y:S05]  /*1cf0*/  BSYNC.RECONVERGENT B3 ;  /* 0x0000000000037941 */ /* 0x000fea0003800200 */
.L_x_74:
[----:B------:R-:W-:Y:S01]  /*1d00*/  FMUL R11, R8, R3 ;  /* 0x00000003080b7220 */ /* 0x000fe20000400000 */
[----:B-----5:R-:W-:Y:S01]  /*1d10*/  FMUL R5, R10, R5 ;  /* 0x000000050a057220 */ /* 0x020fe20000400000 */
[-C--:B------:R-:W-:Y:S01]  /*1d20*/  FMUL R7, R7, R3.reuse ;  /* 0x0000000307077220 */ /* 0x080fe20000400000 */
[----:B------:R-:W-:Y:S02]  /*1d30*/  FMUL R6, R6, R3 ;  /* 0x0000000306067220 */ /* 0x000fe40000400000 */
[-C--:B------:R-:W-:Y:S01]  /*1d40*/  FFMA R24, R11, -R5.reuse, R24 ;  /* 0x800000050b187223 */ /* 0x080fe20000000018 */
[-C--:B------:R-:W-:Y:S01]  /*1d50*/  FFMA R22, R7, -R5.reuse, R22 ;  /* 0x8000000507167223 */ /* 0x080fe20000000016 */
[----:B------:R-:W-:-:S07]  /*1d60*/  FFMA R21, R6, -R5, R21 ;  /* 0x8000000506157223 */ /* 0x000fce0000000015 */
.L_x_71:
[----:B------:R-:W-:Y:S05]  /*1d70*/  BSYNC.RECONVERGENT B2 ;  /* 0x0000000000027941 */ /* 0x000fea0003800200 */
.L_x_70:
[----:B------:R-:W-:Y:S02]  /*1d80*/  IADD3 R14, P0, PT, R14, 0x18, RZ ;  /* 0x000000180e0e7810 */ /* 0x000fe40007f1e0ff */
[----:B------:R-:W-:Y:S02]  /*1d90*/  IADD3 R12, P1, PT, R12, 0x8, RZ ;  /* 0x000000080c0c7810 */ /* 0x000fe40007f3e0ff */
[----:B------:R-:W-:Y:S02]  /*1da0*/  IADD3.X R15, PT, PT, RZ, R15, RZ, P0, !PT ;  /* 0x0000000fff0f7210 */ /* 0x000fe400007fe4ff */
[----:B------:R-:W-:Y:S01]  /*1db0*/  IADD3.X R13, PT, PT, RZ, R13, RZ, P1, !PT ;  /* 0x0000000dff0d7210 */ /* 0x000fe20000ffe4ff */
[----:B------:R-:W-:Y:S08]  /*1dc0*/  BRA.U UP0, `(.L_x_76) ;  /* 0xfffffff5008c7547 */ /* 0x000ff0000b83ffff */
.L_x_57:
[----:B------:R-:W0:Y:S02]  /*1dd0*/  LDCU UR4, c[0x0][0x3c4] ;  /* 0x00007880ff0477ac */ /* 0x000e240008000800 */
[----:B0-----:R-:W-:-:S04]  /*1de0*/  ULOP3.LUT UR4, UR4, 0x1, URZ, 0xc0, !UPT ;  /* 0x0000000104047892 */ /* 0x001fc8000f8ec0ff */
[----:B------:R-:W-:-:S09]  /*1df0*/  UISETP.NE.U32.AND UP0, UPT, UR4, 0x1, UPT ;  /* 0x000000010400788c */ /* 0x000fd2000bf05070 */
[----:B------:R-:W-:Y:S05]  /*1e00*/  BRA.U UP0, `(.L_x_51) ;  /* 0x00000005004c7547 */ /* 0x000fea000b800000 */
[----:B------:R-:W0:Y:S01]  /*1e10*/  LDC.64 R2, c[0x0][0x3a8] ;  /* 0x0000ea00ff027b82 */ /* 0x000e220000000a00 */
[----:B------:R-:W-:-:S05]  /*1e20*/  LEA R5, R9, R9, 0x1 ;  /* 0x0000000909057211 */ /* 0x000fca00078e08ff */
[----:B0-----:R-:W-:-:S05]  /*1e30*/  IMAD.WIDE.U32 R2, R5, 0x4, R2 ;  /* 0x0000000405027825 */ /* 0x001fca00078e0002 */
        /* <DEDUP_REMOVED lines=17> */
[----:B------:R-:W-:Y:S01]  /*1f50*/  MOV R2, R11 ;  /* 0x0000000b00027202 */ /* 0x000fe20000000f00 */
[----:B------:R-:W-:Y:S06]  /*1f60*/  BRA `(.L_x_79) ;  /* 0x0000000000107947 */ /* 0x000fec0003800000 */
.L_x_78:
[----:B------:R-:W-:Y:S01]  /*1f70*/  FMUL.FTZ R2, R5, R6 ;  /* 0x0000000605027220 */ /* 0x000fe20000410000 */
[----:B------:R-:W-:-:S03]  /*1f80*/  FMUL.FTZ R4, R6, 0.5 ;  /* 0x3f00000006047820 */ /* 0x000fc60000410000 */
[----:B------:R-:W-:-:S04]  /*1f90*/  FFMA R3, -R2, R2, R5 ;  /* 0x0000000202037223 */ /* 0x000fc80000000105 */
[----:B------:R-:W-:-:S07]  /*1fa0*/  FFMA R2, R3, R4, R2 ;  /* 0x0000000403027223 */ /* 0x000fce0000000002 */
.L_x_79:
[----:B------:R-:W-:Y:S05]  /*1fb0*/  BSYNC.RECONVERGENT B0 ;  /* 0x0000000000007941 */ /* 0x000fea0003800200 */
.L_x_77:
[----:B------:R-:W0:Y:S01]  /*1fc0*/  LDC R11, c[0x0][0x3c8] ;  /* 0x0000f200ff0b7b82 */ /* 0x000e220000000800 */
[C---:B------:R-:W-:Y:S01]  /*1fd0*/  FSETP.GT.AND P0, PT, R2.reuse, 9.9999997171806853657e-10, PT ;  /* 0x3089705f0200780b */ /* 0x040fe20003f04000 */
[----:B------:R-:W-:Y:S03]  /*1fe0*/  BSSY.RECONVERGENT B2, `(.L_x_51) ;  /* 0x0000035000027945 */ /* 0x000fe60003800200 */
[----:B0-----:R-:W-:-:S13]  /*1ff0*/  FSETP.GTU.OR P0, PT, R2, R11, !P0 ;  /* 0x0000000b0200720b */ /* 0x001fda000470c400 */
[----:B------:R-:W-:Y:S05]  /*2000*/  @P0 BRA `(.L_x_80) ;  /* 0x0000000000c80947 */ /* 0x000fea0003800000 */
[----:B------:R-:W0:Y:S02]  /*2010*/  LDC.64 R4, c[0x0][0x3b0] ;  /* 0x0000ec00ff047b82 */ /* 0x000e240000000a00 */
[----:B0-----:R-:W-:-:S06]  /*2020*/  IMAD.WIDE.U32 R4, R9, 0x4, R4 ;  /* 0x0000000409047825 */ /* 0x001fcc00078e0004 */
        /* <DEDUP_REMOVED lines=15> */
.L_x_82:
[----:B------:R-:W-:Y:S05]  /*2120*/  BSYNC.RECONVERGENT B3 ;  /* 0x0000000000037941 */ /* 0x000fea0003800200 */
.L_x_81:
[----:B------:R-:W0:Y:S01]  /*2130*/  LDCU UR4, c[0x0][0x3c8] ;  /* 0x00007900ff0477ac */ /* 0x000e220008000800 */
[----:B------:R-:W-:Y:S01]  /*2140*/  FSETP.GTU.AND P0, PT, R3, 0.5, PT ;  /* 0x3f0000000300780b */ /* 0x000fe20003f0c000 */
[----:B------:R-:W-:-:S12]  /*2150*/  BSSY.RECONVERGENT B3, `(.L_x_83) ;  /* 0x0000016000037945 */ /* 0x000fd80003800200 */
[C---:B------:R-:W-:Y:S01]  /*2160*/  @P0 FADD R4, -R3.reuse, 1 ;  /* 0x3f80000003040421 */ /* 0x040fe20000000100 */
[----:B------:R-:W-:Y:S02]  /*2170*/  @!P0 MOV R8, 0x40400000 ;  /* 0x4040000000088802 */ /* 0x000fe40000000f00 */
[C---:B------:R-:W-:Y:S01]  /*2180*/  @P0 FSETP.GTU.AND P1, PT, R3.reuse, 1, PT ;  /* 0x3f8000000300080b */ /* 0x040fe20003f2c000 */
[----:B0-----:R-:W-:Y:S01]  /*2190*/  FMUL R11, R2, UR4 ;  /* 0x00000004020b7c20 */ /* 0x001fe20008400000 */
[----:B------:R-:W-:Y:S01]  /*21a0*/  @P0 FMUL R9, R4, -R4 ;  /* 0x8000000404090220 */ /* 0x000fe20000400000 */
[C---:B------:R-:W-:Y:S01]  /*21b0*/  @!P0 FMUL R2, R3.reuse, R0 ;  /* 0x0000000003028220 */ /* 0x040fe20000400000 */
[----:B------:R-:W-:Y:S01]  /*21c0*/  @!P0 FFMA R7, R3, R8, -2 ;  /* 0xc000000003078423 */ /* 0x000fe20000000008 */
[----:B------:R-:W0:Y:S01]  /*21d0*/  MUFU.RCP R6, R11 ;  /* 0x0000000b00067308 */ /* 0x000e220000001000 */
[----:B------:R-:W-:Y:S02]  /*21e0*/  @P0 FMUL R9, R9, R0 ;  /* 0x0000000009090220 */ /* 0x000fe40000400000 */
[----:B------:R-:W-:-:S03]  /*21f0*/  @!P0 FMUL R4, R2, R7 ;  /* 0x0000000702048220 */ /* 0x000fc60000400000 */
[----:B------:R-:W-:-:S04]  /*2200*/  @P0 FSEL R4, R9, RZ, !P1 ;  /* 0x000000ff09040208 */ /* 0x000fc80004800000 */
        /* <DEDUP_REMOVED lines=9> */
[----:B-----5:R-:W-:Y:S05]  /*22a0*/  CALL.REL.NOINC `($__internal_3_$__cuda_sm3x_div_rn_noftz_f32_slowpath) ;  /* 0x0000000000987944 */ /* 0x020fea0003c00000 */
.L_x_84:
[----:B------:R-:W-:Y:S05]  /*22b0*/  BSYNC.RECONVERGENT B3 ;  /* 0x0000000000037941 */ /* 0x000fea0003800200 */
.L_x_83:
[----:B-----5:R-:W-:Y:S01]  /*22c0*/  FMUL R10, R10, R5 ;  /* 0x000000050a0a7220 */ /* 0x020fe20000400000 */
[-C--:B------:R-:W-:Y:S01]  /*22d0*/  FMUL R27, R27, R3.reuse ;  /* 0x000000031b1b7220 */ /* 0x080fe20000400000 */
[-C--:B------:R-:W-:Y:S01]  /*22e0*/  FMUL R5, R26, R3.reuse ;  /* 0x000000031a057220 */ /* 0x080fe20000400000 */
[----:B------:R-:W-:Y:S02]  /*22f0*/  FMUL R0, R25, R3 ;  /* 0x0000000319007220 */ /* 0x000fe40000400000 */
[-C--:B------:R-:W-:Y:S01]  /*2300*/  FFMA R24, R27, -R10.reuse, R24 ;  /* 0x8000000a1b187223 */ /* 0x080fe20000000018 */
[-C--:B------:R-:W-:Y:S01]  /*2310*/  FFMA R22, R5, -R10.reuse, R22 ;  /* 0x8000000a05167223 */ /* 0x080fe20000000016 */
[----:B------:R-:W-:-:S07]  /*2320*/  FFMA R21, R0, -R10, R21 ;  /* 0x8000000a00157223 */ /* 0x000fce0000000015 */
.L_x_80:
[----:B------:R-:W-:Y:S05]  /*2330*/  BSYNC.RECONVERGENT B2 ;  /* 0x0000000000027941 */ /* 0x000fea0003800200 */
.L_x_51:
[----:B-----5:R-:W1:Y:S02]  /*2340*/  LDC.64 R2, c[0x0][0x3b8] ;  /* 0x0000ee00ff027b82 */ /* 0x020e640000000a00 */
[----:B-1----:R-:W-:-:S05]  /*2350*/  IMAD.WIDE R28, R28, 0x4, R2 ;  /* 0x000000041c1c7825 */ /* 0x002fca00078e0202 */
[----:B------:R-:W-:Y:S04]  /*2360*/  STG.E desc[UR12][R28.64], R24 ;  /* 0x000000181c007986 */ /* 0x000fe8000c10190c */
[----:B------:R-:W-:Y:S04]  /*2370*/  STG.E desc[UR12][R28.64+0x4], R22 ;  /* 0x000004161c007986 */ /* 0x000fe8000c10190c */
[----:B------:R-:W-:Y:S01]  /*2380*/  STG.E desc[UR12][R28.64+0x8], R21 ;  /* 0x000008151c007986 */ /* 0x000fe2000c10190c */
[----:B------:R-:W-:Y:S05]  /*2390*/  EXIT ;  /* 0x000000000000794d */ /* 0x000fea0003800000 */
        .weak           $__internal_2_$__cuda_sm20_sqrt_rn_f32_slowpath
        .type           $__internal_2_$__cuda_sm20_sqrt_rn_f32_slowpath,@function
        .size           $__internal_2_$__cuda_sm20_sqrt_rn_f32_slowpath,($__internal_3_$__cuda_sm3x_div_rn_noftz_f32_slowpath - $__internal_2_$__cuda_sm20_sqrt_rn_f32_slowpath)
$__internal_2_$__cuda_sm20_sqrt_rn_f32_slowpath:
[----:B------:R-:W-:-:S13]  /*23a0*/  LOP3.LUT P0, RZ, R3, 0x7fffffff, RZ, 0xc0, !PT ;  /* 0x7fffffff03ff7812 */ /* 0x000fda000780c0ff */
[----:B------:R-:W-:Y:S01]  /*23b0*/  @!P0 MOV R32, R3 ;  /* 0x0000000300208202 */ /* 0x000fe20000000f00 */
[----:B------:R-:W-:Y:S06]  /*23c0*/  @!P0 BRA `(.L_x_85) ;  /* 0x0000000000408947 */ /* 0x000fec0003800000 */
[----:B------:R-:W-:-:S13]  /*23d0*/  FSETP.GEU.FTZ.AND P0, PT, R3, RZ, PT ;  /* 0x000000ff0300720b */ /* 0x000fda0003f1e000 */
[----:B------:R-:W-:Y:S01]  /*23e0*/  @!P0 MOV R32, 0x7fffffff ;  /* 0x7fffffff00208802 */ /* 0x000fe20000000f00 */
        /* <DEDUP_REMOVED lines=14> */
.L_x_85:
[----:B------:R-:W-:Y:S01]  /*24d0*/  HFMA2 R31, -RZ, RZ, 0, 0 ;  /* 0x00000000ff1f7431 */ /* 0x000fe200000001ff */
[----:B------:R-:W-:Y:S02]  /*24e0*/  MOV R30, R4 ;  /* 0x00000004001e7202 */ /* 0x000fe40000000f00 */
[----:B------:R-:W-:Y:S02]  /*24f0*/  MOV R11, R32 ;  /* 0x00000020000b7202 */ /* 0x000fe40000000f00 */
[----:B------:R-:W-:Y:S05]  /*2500*/  RET.REL.NODEC R30 `(_Z21compute_forces_kernelPKfS0_S0_S0_S0_S0_S0_Pfiifff) ;  /* 0xffffffd81ebc7950 */ /* 0x000fea0003c3ffff */
        .weak           $__internal_3_$__cuda_sm3x_div_rn_noftz_f32_slowpath
        .type           $__internal_3_$__cuda_sm3x_div_rn_noftz_f32_slowpath,@function
        .size           $__internal_3_$__cuda_sm3x_div_rn_noftz_f32_slowpath,(.L_x_190 - $__internal_3_$__cuda_sm3x_div_rn_noftz_f32_slowpath)
$__internal_3_$__cuda_sm3x_div_rn_noftz_f32_slowpath:
[----:B------:R-:W-:Y:S01]  /*2510*/  SHF.R.U32.HI R29, RZ, 0x17, R3 ;  /* 0x00000017ff1d7819 */ /* 0x000fe20000011603 */
[----:B------:R-:W-:Y:S01]  /*2520*/  BSSY.RECONVERGENT B0, `(.L_x_86) ;  /* 0x0000063000007945 */ /* 0x000fe20003800200 */
[----:B------:R-:W-:Y:S02]  /*2530*/  SHF.R.U32.HI R32, RZ, 0x17, R4 ;  /* 0x00000017ff207819 */ /* 0x000fe40000011604 */
[----:B------:R-:W-:Y:S02]  /*2540*/  LOP3.LUT R29, R29, 0xff, RZ, 0xc0, !PT ;  /* 0x000000ff1d1d7812 */ /* 0x000fe400078ec0ff */
[----:B------:R-:W-:Y:S02]  /*2550*/  LOP3.LUT R32, R32, 0xff, RZ, 0xc0, !PT ;  /* 0x000000ff20207812 */ /* 0x000fe400078ec0ff */
[----:B------:R-:W-:Y:S02]  /*2560*/  IADD3 R31, PT, PT, R29, -0x1, RZ ;  /* 0xffffffff1d1f7810 */ /* 0x000fe40007ffe0ff */
[----:B------:R-:W-:-:S02]  /*2570*/  IADD3 R33, PT, PT, R32, -0x1, RZ ;  /* 0xffffffff20217810 */ /* 0x000fc40007ffe0ff */
[----:B------:R-:W-:-:S04]  /*2580*/  ISETP.GT.U32.AND P0, PT, R31, 0xfd, PT ;  /* 0x000000fd1f00780c */ /* 0x000fc80003f04070 */
[----:B------:R-:W-:-:S13]  /*2590*/  ISETP.GT.U32.OR P0, PT, R33, 0xfd, P0 ;  /* 0x000000fd2100780c */ /* 0x000fda0000704470 */
[----:B------:R-:W-:Y:S01]  /*25a0*/  @!P0 MOV R34, RZ ;  /* 0x000000ff00228202 */ /* 0x000fe20000000f00 */
[----:B------:R-:W-:Y:S06]  /*25b0*/  @!P0 BRA `(.L_x_87) ;  /* 0x00000000005c8947 */ /* 0x000fec0003800000 */
[----:B------:R-:W-:Y:S02]  /*25c0*/  FSETP.GTU.FTZ.AND P0, PT, |R4|, +INF , PT ;  /* 0x7f8000000400780b */ /* 0x000fe40003f1c200 */
[----:B------:R-:W-:-:S04]  /*25d0*/  FSETP.GTU.FTZ.AND P1, PT, |R3|, +INF , PT ;  /* 0x7f8000000300780b */ /* 0x000fc80003f3c200 */
[----:B------:R-:W-:-:S13]  /*25e0*/  PLOP3.LUT P0, PT, P0, P1, PT, 0xf8, 0x8f ;  /* 0x00000000008f781c */ /* 0x000fda0000703f70 */
[----:B------:R-:W-:Y:S05]  /*25f0*/  @P0 BRA `(.L_x_88) ;  /* 0x0000000400500947 */ /* 0x000fea0003800000 */
[----:B------:R-:W-:-:S13]  /*2600*/  LOP3.LUT P0, RZ, R3, 0x7fffffff, R4, 0xc8, !PT ;  /* 0x7fffffff03ff7812 */ /* 0x000fda000780c804 */
[----:B------:R-:W-:Y:S05]  /*2610*/  @!P0 BRA `(.L_x_89) ;  /* 0x0000000400408947 */ /* 0x000fea0003800000 */
[C---:B------:R-:W-:Y:S02]  /*2620*/  FSETP.NEU.FTZ.AND P3, PT, |R4|.reuse, +INF , PT ;  /* 0x7f8000000400780b */ /* 0x040fe40003f7d200 */
[----:B------:R-:W-:Y:S02]  /*2630*/  FSETP.NEU.FTZ.AND P1, PT, |R3|, +INF , PT ;  /* 0x7f8000000300780b */ /* 0x000fe40003f3d200 */
[----:B------:R-:W-:-:S11]  /*2640*/  FSETP.NEU.FTZ.AND P0, PT, |R4|, +INF , PT ;  /* 0x7f8000000400780b */ /* 0x000fd60003f1d200 */
[----:B------:R-:W-:Y:S05]  /*2650*/  @!P1 BRA !P3, `(.L_x_89) ;  /* 0x0000000400309947 */ /* 0x000fea0005800000 */
[----:B------:R-:W-:-:S04]  /*2660*/  LOP3.LUT P3, RZ, R4, 0x7fffffff, RZ, 0xc0, !PT ;  /* 0x7fffffff04ff7812 */ /* 0x000fc8000786c0ff */
[----:B------:R-:W-:-:S13]  /*2670*/  PLOP3.LUT P1, PT, P1, P3, PT, 0x2f, 0xf2 ;  /* 0x0000000000f2781c */ /* 0x000fda0000f26577 */
[----:B------:R-:W-:Y:S05]  /*2680*/  @P1 BRA `(.L_x_90) ;  /* 0x00000004001c1947 */ /* 0x000fea0003800000 */
[----:B------:R-:W-:-:S04]  /*2690*/  LOP3.LUT P1, RZ, R3, 0x7fffffff, RZ, 0xc0, !PT ;  /* 0x7fffffff03ff7812 */ /* 0x000fc8000782c0ff */
[----:B------:R-:W-:-:S13]  /*26a0*/  PLOP3.LUT P0, PT, P0, P1, PT, 0x2f, 0xf2 ;  /* 0x0000000000f2781c */ /* 0x000fda0000702577 */
[----:B------:R-:W-:Y:S05]  /*26b0*/  @P0 BRA `(.L_x_91) ;  /* 0x0000000400040947 */ /* 0x000fea0003800000 */
[----:B------:R-:W-:Y:S02]  /*26c0*/  ISETP.GE.AND P0, PT, R33, RZ, PT ;  /* 0x000000ff2100720c */ /* 0x000fe40003f06270 */
[----:B------:R-:W-:-:S11]  /*26d0*/  ISETP.GE.AND P1, PT, R31, RZ, PT ;  /* 0x000000ff1f00720c */ /* 0x000fd60003f26270 */
[----:B------:R-:W-:Y:S01]  /*26e0*/  @P0 MOV R34, RZ ;  /* 0x000000ff00220202 */ /* 0x000fe20000000f00 */
[----:B------:R-:W-:Y:S01]  /*26f0*/  @!P0 FFMA R4, R4, 1.84467440737095516160e+19, RZ ;  /* 0x5f80000004048823 */ /* 0x000fe200000000ff */
[----:B------:R-:W-:Y:S01]  /*2700*/  @!P0 MOV R34, 0xffffffc0 ;  /* 0xffffffc000228802 */ /* 0x000fe20000000f00 */
[----:B------:R-:W-:-:S03]  /*2710*/  @!P1 FFMA R3, R3, 1.84467440737095516160e+19, RZ ;  /* 0x5f80000003039823 */ /* 0x000fc600000000ff */
[----:B------:R-:W-:-:S07]  /*2720*/  @!P1 IADD3 R34, PT, PT, R34, 0x40, RZ ;  /* 0x0000004022229810 */ /* 0x000fce0007ffe0ff */
.L_x_87:
[----:B------:R-:W-:Y:S01]  /*2730*/  LEA R37, R29, 0xc0800000, 0x17 ;  /* 0xc08000001d257811 */ /* 0x000fe200078eb8ff */
[----:B------:R-:W-:Y:S01]  /*2740*/  BSSY.RECONVERGENT B1, `(.L_x_92) ;  /* 0x0000036000017945 */ /* 0x000fe20003800200 */
[----:B------:R-:W-:Y:S02]  /*2750*/  IADD3 R32, PT, PT, R32, -0x7f, RZ ;  /* 0xffffff8120207810 */ /* 0x000fe40007ffe0ff */
[----:B------:R-:W-:-:S03]  /*2760*/  IADD3 R37, PT, PT, -R37, R3, RZ ;  /* 0x0000000325257210 */ /* 0x000fc60007ffe1ff */
[----:B------:R-:W-:Y:S01]  /*2770*/  IMAD R4, R32, -0x800000, R4 ;  /* 0xff80000020047824 */ /* 0x000fe200078e0204 */
[----:B------:R-:W0:Y:S01]  /*2780*/  MUFU.RCP R3, R37 ;  /* 0x0000002500037308 */ /* 0x000e220000001000 */
[----:B------:R-:W-:-:S04]  /*2790*/  FADD.FTZ R31, -R37, -RZ ;  /* 0x800000ff251f7221 */ /* 0x000fc80000010100 */
[----:B0-----:R-:W-:-:S04]  /*27a0*/  FFMA R33, R3, R31, 1 ;  /* 0x3f80000003217423 */ /* 0x001fc8000000001f */
[----:B------:R-:W-:Y:S01]  /*27b0*/  FFMA R3, R3, R33, R3 ;  /* 0x0000002103037223 */ /* 0x000fe20000000003 */
[----:B------:R-:W-:-:S03]  /*27c0*/  IADD3 R33, PT, PT, R32, 0x7f, -R29 ;  /* 0x0000007f20217810 */ /* 0x000fc60007ffe81d */
[----:B------:R-:W-:Y:S01]  /*27d0*/  FFMA R29, R4, R3, RZ ;  /* 0x00000003041d7223 */ /* 0x000fe200000000ff */
[----:B------:R-:W-:-:S03]  /*27e0*/  IADD3 R34, PT, PT, R33, R34, RZ ;  /* 0x0000002221227210 */ /* 0x000fc60007ffe0ff */
[----:B------:R-:W-:-:S04]  /*27f0*/  FFMA R32, R31, R29, R4 ;  /* 0x0000001d1f207223 */ /* 0x000fc80000000004 */
[----:B------:R-:W-:-:S04]  /*2800*/  FFMA R29, R3, R32, R29 ;  /* 0x00000020031d7223 */ /* 0x000fc8000000001d */
[----:B------:R-:W-:-:S04]  /*2810*/  FFMA R4, R31, R29, R4 ;  /* 0x0000001d1f047223 */ /* 0x000fc80000000004 */
        /* <DEDUP_REMOVED lines=15> */
[CCC-:B------:R-:W-:Y:S01]  /*2910*/  FFMA.RP R34, R3.reuse, R4.reuse, R29.reuse ;  /* 0x0000000403227223 */ /* 0x1c0fe2000000801d */
[----:B------:R-:W-:Y:S01]  /*2920*/  FFMA.RM R3, R3, R4, R29 ;  /* 0x0000000403037223 */ /* 0x000fe2000000401d */
[----:B------:R-:W-:Y:S02]  /*2930*/  ISETP.NE.AND P3, PT, R32, RZ, PT ;  /* 0x000000ff2000720c */ /* 0x000fe40003f65270 */
[----:B------:R-:W-:Y:S02]  /*2940*/  LOP3.LUT R33, R33, 0x7fffff, RZ, 0xc0, !PT ;  /* 0x007fffff21217812 */ /* 0x000fe400078ec0ff */
[----:B------:R-:W-:Y:S02]  /*2950*/  FSETP.NEU.FTZ.AND P0, PT, R34, R3, PT ;  /* 0x000000032200720b */ /* 0x000fe40003f1d000 */
[----:B------:R-:W-:Y:S02]  /*2960*/  IADD3 R3, PT, PT, R32, 0x20, RZ ;  /* 0x0000002020037810 */ /* 0x000fe40007ffe0ff */
[----:B------:R-:W-:-:S02]  /*2970*/  LOP3.LUT R4, R33, 0x800000, RZ, 0xfc, !PT ;  /* 0x0080000021047812 */ /* 0x000fc400078efcff */
[C---:B------:R-:W-:Y:S02]  /*2980*/  ISETP.NE.AND P1, PT, R32.reuse, RZ, PT ;  /* 0x000000ff2000720c */ /* 0x040fe40003f25270 */
[----:B------:R-:W-:Y:S02]  /*2990*/  IADD3 R32, PT, PT, -R32, RZ, RZ ;  /* 0x000000ff20207210 */ /* 0x000fe40007ffe1ff */
[----:B------:R-:W-:Y:S02]  /*29a0*/  SHF.L.U32 R3, R4, R3, RZ ;  /* 0x0000000304037219 */ /* 0x000fe400000006ff */
[----:B------:R-:W-:Y:S02]  /*29b0*/  SEL R29, R32, RZ, P3 ;  /* 0x000000ff201d7207 */ /* 0x000fe40001800000 */
[----:B------:R-:W-:Y:S02]  /*29c0*/  ISETP.NE.AND P1, PT, R3, RZ, P1 ;  /* 0x000000ff0300720c */ /* 0x000fe40000f25270 */
[----:B------:R-:W-:-:S02]  /*29d0*/  SHF.R.U32.HI R32, RZ, R29, R4 ;  /* 0x0000001dff207219 */ /* 0x000fc40000011604 */
[----:B------:R-:W-:Y:S02]  /*29e0*/  PLOP3.LUT P0, PT, P0, P1, PT, 0xf8, 0x8f ;  /* 0x00000000008f781c */ /* 0x000fe40000703f70 */
[----:B------:R-:W-:Y:S02]  /*29f0*/  SHF.R.U32.HI R4, RZ, 0x1, R32 ;  /* 0x00000001ff047819 */ /* 0x000fe40000011620 */
[----:B------:R-:W-:-:S04]  /*2a00*/  SEL R3, RZ, 0x1, !P0 ;  /* 0x00000001ff037807 */ /* 0x000fc80004000000 */
[----:B------:R-:W-:-:S04]  /*2a10*/  LOP3.LUT R3, R3, 0x1, R4, 0xf8, !PT ;  /* 0x0000000103037812 */ /* 0x000fc800078ef804 */
[----:B------:R-:W-:-:S04]  /*2a20*/  LOP3.LUT R3, R3, R32, RZ, 0xc0, !PT ;  /* 0x0000002003037212 */ /* 0x000fc800078ec0ff */
[----:B------:R-:W-:-:S04]  /*2a30*/  IADD3 R4, PT, PT, R4, R3, RZ ;  /* 0x0000000304047210 */ /* 0x000fc80007ffe0ff */
[----:B------:R-:W-:Y:S01]  /*2a40*/  LOP3.LUT R31, R4, R31, RZ, 0xfc, !PT ;  /* 0x0000001f041f7212 */ /* 0x000fe200078efcff */
[----:B------:R-:W-:Y:S06]  /*2a50*/  BRA `(.L_x_95) ;  /* 0x0000000000107947 */ /* 0x000fec0003800000 */
.L_x_94:
[----:B------:R-:W-:-:S04]  /*2a60*/  LOP3.LUT R31, R31, 0x80000000, RZ, 0xc0, !PT ;  /* 0x800000001f1f7812 */ /* 0x000fc800078ec0ff */
[----:B------:R-:W-:Y:S01]  /*2a70*/  LOP3.LUT R31, R31, 0x7f800000, RZ, 0xfc, !PT ;  /* 0x7f8000001f1f7812 */ /* 0x000fe200078efcff */
[----:B------:R-:W-:Y:S06]  /*2a80*/  BRA `(.L_x_95) ;  /* 0x0000000000047947 */ /* 0x000fec0003800000 */
.L_x_93:
[----:B------:R-:W-:-:S07]  /*2a90*/  LEA R31, R34, R31, 0x17 ;  /* 0x0000001f221f7211 */ /* 0x000fce00078eb8ff */
.L_x_95:
[----:B------:R-:W-:Y:S05]  /*2aa0*/  BSYNC.RECONVERGENT B1 ;  /* 0x0000000000017941 */ /* 0x000fea0003800200 */
.L_x_92:
[----:B------:R-:W-:Y:S01]  /*2ab0*/  MOV R3, R31 ;  /* 0x0000001f00037202 */ /* 0x000fe20000000f00 */
[----:B------:R-:W-:Y:S06]  /*2ac0*/  BRA `(.L_x_96) ;  /* 0x0000000000207947 */ /* 0x000fec0003800000 */
.L_x_91:
[----:B------:R-:W-:-:S04]  /*2ad0*/  LOP3.LUT R3, R3, 0x80000000, R4, 0x48, !PT ;  /* 0x8000000003037812 */ /* 0x000fc800078e4804 */
[----:B------:R-:W-:Y:S01]  /*2ae0*/  LOP3.LUT R3, R3, 0x7f800000, RZ, 0xfc, !PT ;  /* 0x7f80000003037812 */ /* 0x000fe200078efcff */
[----:B------:R-:W-:Y:S06]  /*2af0*/  BRA `(.L_x_96) ;  /* 0x0000000000147947 */ /* 0x000fec0003800000 */
.L_x_90:
[----:B------:R-:W-:Y:S01]  /*2b00*/  LOP3.LUT R3, R3, 0x80000000, R4, 0x48, !PT ;  /* 0x8000000003037812 */ /* 0x000fe200078e4804 */
[----:B------:R-:W-:Y:S06]  /*2b10*/  BRA `(.L_x_96) ;  /* 0x00000000000c7947 */ /* 0x000fec0003800000 */
.L_x_89:
[----:B------:R-:W0:Y:S01]  /*2b20*/  MUFU.RSQ R3, -QNAN ;  /* 0xffc0000000037908 */ /* 0x000e220000001400 */
[----:B------:R-:W-:Y:S05]  /*2b30*/  BRA `(.L_x_96) ;  /* 0x0000000000047947 */ /* 0x000fea0003800000 */
.L_x_88:
[----:B------:R-:W-:-:S07]  /*2b40*/  FADD.FTZ R3, R4, R3 ;  /* 0x0000000304037221 */ /* 0x000fce0000010000 */
.L_x_96:
[----:B------:R-:W-:Y:S05]  /*2b50*/  BSYNC.RECONVERGENT B0 ;  /* 0x0000000000007941 */ /* 0x000fea0003800200 */
.L_x_86:
[----:B------:R-:W-:-:S04]  /*2b60*/  HFMA2 R31, -RZ, RZ, 0, 0 ;  /* 0x00000000ff1f7431 */ /* 0x000fc800000001ff */
[----:B0-----:R-:W-:Y:S05]  /*2b70*/  RET.REL.NODEC R30 `(_Z21compute_forces_kernelPKfS0_S0_S0_S0_S0_S0_Pfiifff) ;  /* 0xffffffd41e207950 */ /* 0x001fea0003c3ffff */
.L_x_97:
        /* <DEDUP_REMOVED lines=16> */
.L_x_190:


//--------------------- .text._Z23compute_pressure_kernelPKfPfifff --------------------------
	.section	.text._Z23compute_pressure_kernelPKfPfifff,"ax",@progbits
	.align	128
        .global         _Z23compute_pressure_kernelPKfPfifff
        .type           _Z23compute_pressure_kernelPKfPfifff,@function
        .size           _Z23compute_pressure_kernelPKfPfifff,(.L_x_191 - _Z23compute_pressure_kernelPKfPfifff)
        .other          _Z23compute_pressure_kernelPKfPfifff,@"STO_CUDA_ENTRY STV_DEFAULT"
_Z23compute_pressure_kernelPKfPfifff:
.text._Z23compute_pressure_kernelPKfPfifff:
        /* <DEDUP_REMOVED lines=9> */
[----:B------:R-:W1:Y:S07]  /*0090*/  LDCU.64 UR4, c[0x0][0x358] ;  /* 0x00006b00ff0477ac */ /* 0x000e6e0008000a00 */
[----:B------:R-:W2:Y:S01]  /*00a0*/  LDC R9, c[0x0][0x398] ;  /* 0x0000e600ff097b82 */ /* 0x000ea20000000800 */
[----:B0-----:R-:W-:-:S05]  /*00b0*/  IMAD.WIDE R4, R2, 0x4, R4 ;  /* 0x0000000402047825 */ /* 0x001fca00078e0204 */
[----:B-1----:R-:W3:Y:S01]  /*00c0*/  LDG.E R0, desc[UR4][R4.64] ;  /* 0x0000000404007981 */ /* 0x002ee2000c1e1900 */
[----:B------:R-:W-:Y:S01]  /*00d0*/  BSSY.RECONVERGENT B0, `(.L_x_98) ;  /* 0x000000c000007945 */ /* 0x000fe20003800200 */
[----:B--2---:R-:W0:Y:S02]  /*00e0*/  MUFU.RCP R3, R9 ;  /* 0x0000000900037308 */ /* 0x004e240000001000 */
[----:B0-----:R-:W-:-:S04]  /*00f0*/  FFMA R6, R3, -R9, 1 ;  /* 0x3f80000003067423 */ /* 0x001fc80000000809 */
[----:B------:R-:W-:Y:S02]  /*0100*/  FFMA R3, R3, R6, R3 ;  /* 0x0000000603037223 */ /* 0x000fe40000000003 */
[----:B---3--:R-:W0:Y:S02]  /*0110*/  FCHK P0, R0, R9 ;  /* 0x0000000900007302 */ /* 0x008e240000000000 */
[----:B------:R-:W-:-:S04]  /*0120*/  FFMA R6, R0, R3, RZ ;  /* 0x0000000300067223 */ /* 0x000fc800000000ff */
[----:B------:R-:W-:-:S04]  /*0130*/  FFMA R7, R6, -R9, R0 ;  /* 0x8000000906077223 */ /* 0x000fc80000000000 */
[----:B------:R-:W-:Y:S01]  /*0140*/  FFMA R3, R3, R7, R6 ;  /* 0x0000000703037223 */ /* 0x000fe20000000006 */
[----:B0-----:R-:W-:Y:S06]  /*0150*/  @!P0 BRA `(.L_x_99) ;  /* 0x00000000000c8947 */ /* 0x001fec0003800000 */
[----:B------:R-:W-:-:S07]  /*0160*/  MOV R4, 0x180 ;  /* 0x0000018000047802 */ /* 0x000fce0000000f00 */
[----:B------:R-:W-:Y:S05]  /*0170*/  CALL.REL.NOINC `($__internal_4_$__cuda_sm3x_div_rn_noftz_f32_slowpath) ;  /* 0x0000000400787944 */ /* 0x000fea0003c00000 */
[----:B------:R-:W-:-:S07]  /*0180*/  IMAD.MOV.U32 R3, RZ, RZ, R0 ;  /* 0x000000ffff037224 */ /* 0x000fce00078e0000 */
.L_x_99:
[----:B------:R-:W-:Y:S05]  /*0190*/  BSYNC.RECONVERGENT B0 ;  /* 0x0000000000007941 */ /* 0x000fea0003800200 */
.L_x_98:
[----:B------:R-:W0:Y:S01]  /*01a0*/  LDC R0, c[0x0][0x39c] ;  /* 0x0000e700ff007b82 */ /* 0x000e220000000800 */
[----:B------:R-:W-:Y:S01]  /*01b0*/  FMNMX R3, R3, 2, PT ;  /* 0x4000000003037809 */ /* 0x000fe20003800000 */
[----:B------:R-:W-:Y:S01]  /*01c0*/  BSSY.RECONVERGENT B0, `(.L_x_100) ;  /* 0x000004f000007945 */ /* 0x000fe20003800200 */
[----:B------:R-:W-:Y:S02]  /*01d0*/  IMAD.MOV.U32 R6, RZ, RZ, 0x3f800000 ;  /* 0x3f800000ff067424 */ /* 0x000fe400078e00ff */
[----:B------:R-:W-:-:S04]  /*01e0*/  FMNMX R3, R3, 1, !PT ;  /* 0x3f80000003037809 */ /* 0x000fc80007800000 */
[----:B------:R-:W-:-:S04]  /*01f0*/  FSETP.NEU.AND P0, PT, R3, 1, PT ;  /* 0x3f8000000300780b */ /* 0x000fc80003f0d000 */
[----:B0-----:R-:W-:-:S13]  /*0200*/  FSETP.EQ.OR P0, PT, R0, RZ, !P0 ;  /* 0x000000ff0000720b */ /* 0x001fda0004702400 */
[----:B------:R-:W-:Y:S05]  /*0210*/  @P0 BRA `(.L_x_101) ;  /* 0x0000000400240947 */ /* 0x000fea0003800000 */
[----:B------:R-:W-:-:S04]  /*0220*/  FSETP.NAN.AND P0, PT, |R0|, |R0|, PT ;  /* 0x400000000000720b */ /* 0x000fc80003f08200 */
[----:B------:R-:W-:-:S13]  /*0230*/  FSETP.NUM.AND P0, PT, |R3|, |R3|, !P0 ;  /* 0x400000030300720b */ /* 0x000fda0004707200 */
[----:B------:R-:W-:Y:S01]  /*0240*/  @!P0 FADD R6, R3, R0 ;  /* 0x0000000003068221 */ /* 0x000fe20000000000 */
[----:B------:R-:W-:Y:S06]  /*0250*/  @!P0 BRA `(.L_x_101) ;  /* 0x0000000400148947 */ /* 0x000fec0003800000 */
[C---:B------:R-:W-:Y:S01]  /*0260*/  FMUL R4, |R3|.reuse, 16777216 ;  /* 0x4b80000003047820 */ /* 0x040fe20000400200 */
[C---:B------:R-:W-:Y:S01]  /*0270*/  FSETP.GEU.AND P0, PT, |R3|.reuse, 1.175494350822287508e-38, PT ;  /* 0x008000000300780b */ /* 0x040fe20003f0e200 */
[----:B------:R-:W-:Y:S01]  /*0280*/  HFMA2 R10, -RZ, RZ, 0.771484375, 0.21533203125 ;  /* 0x3a2c32e4ff0a7431 */ /* 0x000fe200000001ff */
[----:B------:R-:W-:Y:S02]  /*0290*/  FSETP.NEU.AND P2, PT, |R3|, +INF , PT ;  /* 0x7f8000000300780b */ /* 0x000fe40003f4d200 */
[----:B------:R-:W-:-:S04]  /*02a0*/  FSEL R4, R4, |R3|, !P0 ;  /* 0x4000000304047208 */ /* 0x000fc80004000000 */
[----:B------:R-:W-:-:S04]  /*02b0*/  IADD3 R5, PT, PT, R4, -0x3f3504f3, RZ ;  /* 0xc0cafb0d04057810 */ /* 0x000fc80007ffe0ff */
[----:B------:R-:W-:-:S05]  /*02c0*/  LOP3.LUT R5, R5, 0xff800000, RZ, 0xc0, !PT ;  /* 0xff80000005057812 */ /* 0x000fca00078ec0ff */
[----:B------:R-:W-:Y:S01]  /*02d0*/  IMAD.IADD R4, R4, 0x1, -R5 ;  /* 0x0000000104047824 */ /* 0x000fe200078e0a05 */
[----:B------:R-:W-:-:S03]  /*02e0*/  I2FP.F32.S32 R5, R5 ;  /* 0x0000000500057245 */ /* 0x000fc60000201400 */
[C---:B------:R-:W-:Y:S01]  /*02f0*/  FADD R7, R4.reuse, 1 ;  /* 0x3f80000004077421 */ /* 0x040fe20000000000 */
[----:B------:R-:W-:Y:S01]  /*0300*/  FADD R6, R4, -1 ;  /* 0xbf80000004067421 */ /* 0x000fe20000000000 */
[----:B------:R-:W-:-:S03]  /*0310*/  FSEL R4, RZ, -24, P0 ;  /* 0xc1c00000ff047808 */ /* 0x000fc60000000000 */
[----:B------:R-:W-:Y:S01]  /*0320*/  FADD R8, R6, R6 ;  /* 0x0000000606087221 */ /* 0x000fe20000000000 */
[----:B------:R-:W0:Y:S01]  /*0330*/  MUFU.RCP R7, R7 ;  /* 0x0000000700077308 */ /* 0x000e220000001000 */
[----:B------:R-:W-:Y:S02]  /*0340*/  FFMA R4, R5, 1.1920928955078125e-07, R4 ;  /* 0x3400000005047823 */ /* 0x000fe40000000004 */
[----:B0-----:R-:W-:-:S04]  /*0350*/  FMUL R9, R7, R8 ;  /* 0x0000000807097220 */ /* 0x001fc80000400000 */
[----:B------:R-:W-:Y:S01]  /*0360*/  FADD R8, R6, -R9 ;  /* 0x8000000906087221 */ /* 0x000fe20000000000 */
[CC--:B------:R-:W-:Y:S01]  /*0370*/  FMUL R5, R9.reuse, R9.reuse ;  /* 0x0000000909057220 */ /* 0x0c0fe20000400000 */
[----:B------:R-:W-:Y:S02]  /*0380*/  FFMA R13, R9, 1.4426950216293334961, R4 ;  /* 0x3fb8aa3b090d7823 */ /* 0x000fe40000000004 */
[----:B------:R-:W-:Y:S01]  /*0390*/  FADD R11, R8, R8 ;  /* 0x00000008080b7221 */ /* 0x000fe20000000000 */
[C---:B------:R-:W-:Y:S01]  /*03a0*/  FFMA R8, R5.reuse, R10, 0.0032181653659790754318 ;  /* 0x3b52e7db05087423 */ /* 0x040fe2000000000a */
[----:B------:R-:W-:Y:S02]  /*03b0*/  FADD R4, R4, -R13 ;  /* 0x8000000d04047221 */ /* 0x000fe40000000000 */
[----:B------:R-:W-:Y:S01]  /*03c0*/  FFMA R6, R6, -R9, R11 ;  /* 0x8000000906067223 */ /* 0x000fe2000000000b */
[----:B------:R-:W-:Y:S01]  /*03d0*/  FFMA R8, R5, R8, 0.018033718690276145935 ;  /* 0x3c93bb7305087423 */ /* 0x000fe20000000008 */
[----:B------:R-:W-:-:S02]  /*03e0*/  FFMA R11, R9, 1.4426950216293334961, R4 ;  /* 0x3fb8aa3b090b7823 */ /* 0x000fc40000000004 */
[----:B------:R-:W-:Y:S01]  /*03f0*/  FMUL R6, R7, R6 ;  /* 0x0000000607067220 */ /* 0x000fe20000400000 */
[----:B------:R-:W-:-:S03]  /*0400*/  FFMA R8, R5, R8, 0.12022458761930465698 ;  /* 0x3df6384f05087423 */ /* 0x000fc60000000008 */
[----:B------:R-:W-:Y:S01]  /*0410*/  FFMA R4, R6, 1.4426950216293334961, R11 ;  /* 0x3fb8aa3b06047823 */ /* 0x000fe2000000000b */
[----:B------:R-:W-:-:S03]  /*0420*/  FMUL R8, R5, R8 ;  /* 0x0000000805087220 */ /* 0x000fc60000400000 */
[----:B------:R-:W-:Y:S01]  /*0430*/  FFMA R7, R9, 1.9251366722983220825e-08, R4 ;  /* 0x32a55e3409077823 */ /* 0x000fe20000000004 */
[----:B------:R-:W-:-:S04]  /*0440*/  FMUL R5, R8, 3 ;  /* 0x4040000008057820 */ /* 0x000fc80000400000 */
[----:B------:R-:W-:Y:S01]  /*0450*/  FFMA R5, R6, R5, R7 ;  /* 0x0000000506057223 */ /* 0x000fe20000000007 */
[----:B------:R-:W-:-:S03]  /*0460*/  IMAD.MOV.U32 R6, RZ, RZ, 0x391fcb8e ;  /* 0x391fcb8eff067424 */ /* 0x000fc600078e00ff */
[----:B------:R-:W-:-:S04]  /*0470*/  FFMA R8, R9, R8, R5 ;  /* 0x0000000809087223 */ /* 0x000fc80000000005 */
[----:B------:R-:W-:-:S04]  /*0480*/  FADD R5, R13, R8 ;  /* 0x000000080d057221 */ /* 0x000fc80000000000 */
[----:B------:R-:W-:Y:S01]  /*0490*/  FMUL R4, R5, R0 ;  /* 0x0000000005047220 */ /* 0x000fe20000400000 */
[----:B------:R-:W-:-:S03]  /*04a0*/  FADD R13, -R13, R5 ;  /* 0x000000050d0d7221 */ /* 0x000fc60000000100 */
[----:B------:R-:W0:Y:S01]  /*04b0*/  FRND R7, R4 ;  /* 0x0000000400077307 */ /* 0x000e220000201000 */
[----:B------:R-:W-:Y:S01]  /*04c0*/  FADD R8, R8, -R13 ;  /* 0x8000000d08087221 */ /* 0x000fe20000000000 */
[----:B------:R-:W-:Y:S01]  /*04d0*/  FFMA R5, R5, R0, -R4 ;  /* 0x0000000005057223 */ /* 0x000fe20000000804 */
[----:B------:R-:W-:-:S03]  /*04e0*/  FSETP.GT.AND P0, PT, |R4|, 152, PT ;  /* 0x431800000400780b */ /* 0x000fc60003f04200 */
[----:B------:R-:W-:Y:S02]  /*04f0*/  FFMA R8, R8, R0, R5 ;  /* 0x0000000008087223 */ /* 0x000fe40000000005 */
[----:B------:R-:W1:Y:S01]  /*0500*/  F2I.NTZ R9, R4 ;  /* 0x0000000400097305 */ /* 0x000e620000203100 */
[----:B0-----:R-:W-:Y:S01]  /*0510*/  FADD R5, R4, -R7 ;  /* 0x8000000704057221 */ /* 0x001fe20000000000 */
[----:B------:R-:W-:-:S03]  /*0520*/  FSETP.GT.AND P1, PT, R7, RZ, PT ;  /* 0x000000ff0700720b */ /* 0x000fc60003f24000 */
[----:B------:R-:W-:-:S04]  /*0530*/  FADD R5, R5, R8 ;  /* 0x0000000805057221 */ /* 0x000fc80000000000 */
[----:B------:R-:W-:-:S04]  /*0540*/  FFMA R6, R5, R6, 0.0013391353422775864601 ;  /* 0x3aaf85ed05067423 */ /* 0x000fc80000000006 */
[----:B------:R-:W-:-:S04]  /*0550*/  FFMA R6, R5, R6, 0.0096188392490148544312 ;  /* 0x3c1d985605067423 */ /* 0x000fc80000000006 */
[----:B------:R-:W-:-:S04]  /*0560*/  FFMA R6, R5, R6, 0.055503588169813156128 ;  /* 0x3d6357bb05067423 */ /* 0x000fc80000000006 */
[C---:B------:R-:W-:Y:S01]  /*0570*/  FFMA R8, R5.reuse, R6, 0.24022644758224487305 ;  /* 0x3e75fdec05087423 */ /* 0x040fe20000000006 */
[----:B------:R-:W-:Y:S02]  /*0580*/  SEL R6, RZ, 0x83000000, P1 ;  /* 0x83000000ff067807 */ /* 0x000fe40000800000 */
[----:B------:R-:W-:Y:S01]  /*0590*/  FSETP.GEU.AND P1, PT, R4, RZ, PT ;  /* 0x000000ff0400720b */ /* 0x000fe20003f2e000 */
[----:B------:R-:W-:Y:S01]  /*05a0*/  FFMA R8, R5, R8, 0.69314718246459960938 ;  /* 0x3f31721805087423 */ /* 0x000fe20000000008 */
[----:B------:R-:W-:Y:S01]  /*05b0*/  IADD3 R7, PT, PT, R6, 0x7f000000, RZ ;  /* 0x7f00000006077810 */ /* 0x000fe20007ffe0ff */
[----:B-1----:R-:W-:Y:S01]  /*05c0*/  IMAD R9, R9, 0x800000, -R6 ;  /* 0x0080000009097824 */ /* 0x002fe200078e0a06 */
[----:B------:R-:W-:Y:S01]  /*05d0*/  FSEL R6, RZ, +INF , !P1 ;  /* 0x7f800000ff067808 */ /* 0x000fe20004800000 */
[----:B------:R-:W-:-:S04]  /*05e0*/  FFMA R8, R5, R8, 1 ;  /* 0x3f80000005087423 */ /* 0x000fc80000000008 */
[----:B------:R-:W-:-:S04]  /*05f0*/  FMUL R8, R7, R8 ;  /* 0x0000000807087220 */ /* 0x000fc80000400000 */
[----:B------:R-:W-:Y:S01]  /*0600*/  @!P0 FMUL R6, R9, R8 ;  /* 0x0000000809068220 */ /* 0x000fe20000400000 */
[----:B------:R-:W-:Y:S06]  /*0610*/  @P2 BRA `(.L_x_101) ;  /* 0x0000000000242947 */ /* 0x000fec0003800000 */
[C---:B------:R-:W-:Y:S01]  /*0620*/  FMUL R4, R0.reuse, 0.5 ;  /* 0x3f00000000047820 */ /* 0x040fe20000400000 */
[----:B------:R-:W-:Y:S01]  /*0630*/  FSETP.GEU.AND P1, PT, R0, RZ, PT ;  /* 0x000000ff0000720b */ /* 0x000fe20003f2e000 */
[----:B------:R-:W-:-:S04]  /*0640*/  FADD R6, R3, R3 ;  /* 0x0000000303067221 */ /* 0x000fc80000000000 */
[----:B------:R-:W0:Y:S08]  /*0650*/  FRND.TRUNC R4, R4 ;  /* 0x0000000400047307 */ /* 0x000e30000020d000 */
[----:B------:R-:W-:Y:S01]  /*0660*/  @!P1 LOP3.LUT R6, R6, 0x7f800000, RZ, 0x3c, !PT ;  /* 0x7f80000006069812 */ /* 0x000fe200078e3cff */
[----:B0-----:R-:W-:-:S04]  /*0670*/  FADD R5, R4, R4 ;  /* 0x0000000404057221 */ /* 0x001fc80000000000 */
[----:B------:R-:W-:-:S05]  /*0680*/  FADD R5, -R5, R0 ;  /* 0x0000000005057221 */ /* 0x000fca0000000100 */
[----:B------:R-:W-:-:S13]  /*0690*/  FSETP.NEU.AND P0, PT, |R5|, 1, PT ;  /* 0x3f8000000500780b */ /* 0x000fda0003f0d200 */
[----:B------:R-:W-:-:S07]  /*06a0*/  @P0 LOP3.LUT R6, R6, 0x7fffffff, RZ, 0xc0, !PT ;  /* 0x7fffffff06060812 */ /* 0x000fce00078ec0ff */
.L_x_101:
[----:B------:R-:W-:Y:S05]  /*06b0*/  BSYNC.RECONVERGENT B0 ;  /* 0x0000000000007941 */ /* 0x000fea0003800200 */
.L_x_100:
[----:B------:R-:W0:Y:S01]  /*06c0*/  LDC R7, c[0x0][0x394] ;  /* 0x0000e500ff077b82 */ /* 0x000e220000000800 */
[----:B------:R-:W-:-:S07]  /*06d0*/  FADD R6, R6, -1 ;  /* 0xbf80000006067421 */ /* 0x000fce0000000000 */
[----:B------:R-:W1:Y:S01]  /*06e0*/  LDC.64 R4, c[0x0][0x388] ;  /* 0x0000e200ff047b82 */ /* 0x000e620000000a00 */
[----:B0-----:R-:W-:Y:S01]  /*06f0*/  FMUL R6, R6, R7 ;  /* 0x0000000706067220 */ /* 0x001fe20000400000 */
[----:B------:R-:W-:-:S04]  /*0700*/  FMUL R7, R7, 5 ;  /* 0x40a0000007077820 */ /* 0x000fc80000400000 */
[----:B------:R-:W-:Y:S01]  /*0710*/  FMNMX R6, RZ, R6, !PT ;  /* 0x00000006ff067209 */ /* 0x000fe20007800000 */
[----:B-1----:R-:W-:-:S03]  /*0720*/  IMAD.WIDE R2, R2, 0x4, R4 ;  /* 0x0000000402027825 */ /* 0x002fc600078e0204 */
[----:B------:R-:W-:-:S05]  /*0730*/  FMNMX R7, R6, R7, PT ;  /* 0x0000000706077209 */ /* 0x000fca0003800000 */
[----:B------:R-:W-:Y:S01]  /*0740*/  STG.E desc[UR4][R2.64], R7 ;  /* 0x0000000702007986 */ /* 0x000fe2000c101904 */
[----:B------:R-:W-:Y:S05]  /*0750*/  EXIT ;  /* 0x000000000000794d */ /* 0x000fea0003800000 */
        .weak           $__internal_4_$__cuda_sm3x_div_rn_noftz_f32_slowpath
        .type           $__internal_4_$__cuda_sm3x_div_rn_noftz_f32_slowpath,@function
        .size           $__internal_4_$__cuda_sm3x_div_rn_noftz_f32_slowpath,(.L_x_191 - $__internal_4_$__cuda_sm3x_div_rn_noftz_f32_slowpath)
$__internal_4_$__cuda_sm3x_div_rn_noftz_f32_slowpath:
[----:B------:R-:W0:Y:S01]  /*0760*/  LDC R3, c[0x0][0x398] ;  /* 0x0000e600ff037b82 */ /* 0x000e220000000800 */
[----:B------:R-:W-:Y:S01]  /*0770*/  SHF.R.U32.HI R5, RZ, 0x17, R0 ;  /* 0x00000017ff057819 */ /* 0x000fe20000011600 */
[----:B------:R-:W1:Y:S01]  /*0780*/  LDCU UR6, c[0x0][0x398] ;  /* 0x00007300ff0677ac */ /* 0x000e620008000800 */
[----:B------:R-:W-:Y:S01]  /*0790*/  BSSY.RECONVERGENT B1, `(.L_x_102) ;  /* 0x0000064000017945 */ /* 0x000fe20003800200 */
[----:B------:R-:W-:Y:S02]  /*07a0*/  MOV R7, R0 ;  /* 0x0000000000077202 */ /* 0x000fe40000000f00 */
[----:B------:R-:W-:-:S05]  /*07b0*/  LOP3.LUT R5, R5, 0xff, RZ, 0xc0, !PT ;  /* 0x000000ff05057812 */ /* 0x000fca00078ec0ff */
[----:B------:R-:W-:Y:S02]  /*07c0*/  VIADD R10, R5, 0xffffffff ;  /* 0xffffffff050a7836 */ /* 0x000fe40000000000 */
[----:B-1----:R-:W-:Y:S01]  /*07d0*/  IMAD.U32 R8, RZ, RZ, UR6 ;  /* 0x00000006ff087e24 */ /* 0x002fe2000f8e00ff */
[----:B0-----:R-:W-:-:S04]  /*07e0*/  SHF.R.U32.HI R6, RZ, 0x17, R3 ;  /* 0x00000017ff067819 */ /* 0x001fc80000011603 */
[----:B------:R-:W-:-:S04]  /*07f0*/  LOP3.LUT R6, R6, 0xff, RZ, 0xc0, !PT ;  /* 0x000000ff06067812 */ /* 0x000fc800078ec0ff */
[----:B------:R-:W-:-:S04]  /*0800*/  IADD3 R11, PT, PT, R6, -0x1, RZ ;  /* 0xffffffff060b7810 */ /* 0x000fc80007ffe0ff */
        /* <DEDUP_REMOVED lines=22> */
[----:B------:R-:W-:Y:S01]  /*0970*/  @P0 IMAD.MOV.U32 R9, RZ, RZ, RZ ;  /* 0x000000ffff090224 */ /* 0x000fe200078e00ff */
[----:B------:R-:W-:Y:S01]  /*0980*/  @!P0 MOV R9, 0xffffffc0 ;  /* 0xffffffc000098802 */ /* 0x000fe20000000f00 */
[----:B------:R-:W-:Y:S01]  /*0990*/  @!P0 FFMA R7, R0, 1.84467440737095516160e+19, RZ ;  /* 0x5f80000000078823 */ /* 0x000fe200000000ff */
[----:B------:R-:W-:-:S03]  /*09a0*/  @!P1 FFMA R8, R3, 1.84467440737095516160e+19, RZ ;  /* 0x5f80000003089823 */ /* 0x000fc600000000ff */
[----:B------:R-:W-:-:S07]  /*09b0*/  @!P1 VIADD R9, R9, 0x40 ;  /* 0x0000004009099836 */ /* 0x000fce0000000000 */
.L_x_103:
[----:B------:R-:W-:Y:S01]  /*09c0*/  LEA R3, R6, 0xc0800000, 0x17 ;  /* 0xc080000006037811 */ /* 0x000fe200078eb8ff */
[----:B------:R-:W-:Y:S01]  /*09d0*/  VIADD R5, R5, 0xffffff81 ;  /* 0xffffff8105057836 */ /* 0x000fe20000000000 */
[----:B------:R-:W-:Y:S02]  /*09e0*/  BSSY.RECONVERGENT B2, `(.L_x_108) ;  /* 0x0000035000027945 */ /* 0x000fe40003800200 */
[----:B------:R-:W-:Y:S01]  /*09f0*/  IADD3 R3, PT, PT, -R3, R8, RZ ;  /* 0x0000000803037210 */ /* 0x000fe20007ffe1ff */
[C---:B------:R-:W-:Y:S01]  /*0a00*/  IMAD R0, R5.reuse, -0x800000, R7 ;  /* 0xff80000005007824 */ /* 0x040fe200078e0207 */
[----:B------:R-:W-:Y:S02]  /*0a10*/  IADD3 R6, PT, PT, R5, 0x7f, -R6 ;  /* 0x0000007f05067810 */ /* 0x000fe40007ffe806 */
[----:B------:R-:W0:Y:S01]  /*0a20*/  MUFU.RCP R8, R3 ;  /* 0x0000000300087308 */ /* 0x000e220000001000 */
[----:B------:R-:W-:Y:S01]  /*0a30*/  FADD.FTZ R11, -R3, -RZ ;  /* 0x800000ff030b7221 */ /* 0x000fe20000010100 */
[----:B------:R-:W-:-:S03]  /*0a40*/  IADD3 R6, PT, PT, R6, R9, RZ ;  /* 0x0000000906067210 */ /* 0x000fc60007ffe0ff */
[----:B0-----:R-:W-:-:S04]  /*0a50*/  FFMA R13, R8, R11, 1 ;  /* 0x3f800000080d7423 */ /* 0x001fc8000000000b */
[----:B------:R-:W-:-:S04]  /*0a60*/  FFMA R10, R8, R13, R8 ;  /* 0x0000000d080a7223 */ /* 0x000fc80000000008 */
[----:B------:R-:W-:-:S04]  /*0a70*/  FFMA R7, R0, R10, RZ ;  /* 0x0000000a00077223 */ /* 0x000fc800000000ff */
[----:B------:R-:W-:-:S04]  /*0a80*/  FFMA R8, R11, R7, R0 ;  /* 0x000000070b087223 */ /* 0x000fc80000000000 */
[----:B------:R-:W-:-:S04]  /*0a90*/  FFMA R7, R10, R8, R7 ;  /* 0x000000080a077223 */ /* 0x000fc80000000007 */
[----:B------:R-:W-:-:S04]  /*0aa0*/  FFMA R8, R11, R7, R0 ;  /* 0x000000070b087223 */ /* 0x000fc80000000000 */
[----:B------:R-:W-:-:S05]  /*0ab0*/  FFMA R0, R10, R8, R7 ;  /* 0x000000080a007223 */ /* 0x000fca0000000007 */
[----:B------:R-:W-:-:S04]  /*0ac0*/  SHF.R.U32.HI R3, RZ, 0x17, R0 ;  /* 0x00000017ff037819 */ /* 0x000fc80000011600 */
[----:B------:R-:W-:-:S05]  /*0ad0*/  LOP3.LUT R3, R3, 0xff, RZ, 0xc0, !PT ;  /* 0x000000ff03037812 */ /* 0x000fca00078ec0ff */
[----:B------:R-:W-:-:S05]  /*0ae0*/  IMAD.IADD R9, R3, 0x1, R6 ;  /* 0x0000000103097824 */ /* 0x000fca00078e0206 */
        /* <DEDUP_REMOVED lines=11> */
[CCC-:B------:R-:W-:Y:S01]  /*0ba0*/  FFMA.RM R6, R10.reuse, R8.reuse, R7.reuse ;  /* 0x000000080a067223 */ /* 0x1c0fe20000004007 */
[C---:B------:R-:W-:Y:S02]  /*0bb0*/  ISETP.NE.AND P2, PT, R9.reuse, RZ, PT ;  /* 0x000000ff0900720c */ /* 0x040fe40003f45270 */
[----:B------:R-:W-:Y:S02]  /*0bc0*/  ISETP.NE.AND P1, PT, R9, RZ, PT ;  /* 0x000000ff0900720c */ /* 0x000fe40003f25270 */
        /* <DEDUP_REMOVED lines=14> */
[----:B------:R-:W-:-:S05]  /*0cb0*/  LOP3.LUT R3, R3, R6, RZ, 0xc0, !PT ;  /* 0x0000000603037212 */ /* 0x000fca00078ec0ff */
[----:B------:R-:W-:-:S05]  /*0cc0*/  IMAD.IADD R3, R8, 0x1, R3 ;  /* 0x0000000108037824 */ /* 0x000fca00078e0203 */
[----:B------:R-:W-:Y:S01]  /*0cd0*/  LOP3.LUT R0, R3, R0, RZ, 0xfc, !PT ;  /* 0x0000000003007212 */ /* 0x000fe200078efcff */
[----:B------:R-:W-:Y:S06]  /*0ce0*/  BRA `(.L_x_111) ;  /* 0x0000000000107947 */ /* 0x000fec0003800000 */
.L_x_110:
[----:B------:R-:W-:-:S04]  /*0cf0*/  LOP3.LUT R0, R0, 0x80000000, RZ, 0xc0, !PT ;  /* 0x8000000000007812 */ /* 0x000fc800078ec0ff */
[----:B------:R-:W-:Y:S01]  /*0d00*/  LOP3.LUT R0, R0, 0x7f800000, RZ, 0xfc, !PT ;  /* 0x7f80000000007812 */ /* 0x000fe200078efcff */
[----:B------:R-:W-:Y:S06]  /*0d10*/  BRA `(.L_x_111) ;  /* 0x0000000000047947 */ /* 0x000fec0003800000 */
.L_x_109:
[----:B------:R-:W-:-:S07]  /*0d20*/  LEA R0, R6, R0, 0x17 ;  /* 0x0000000006007211 */ /* 0x000fce00078eb8ff */
.L_x_111:
[----:B------:R-:W-:Y:S05]  /*0d30*/  BSYNC.RECONVERGENT B2 ;  /* 0x0000000000027941 */ /* 0x000fea0003800200 */
.L_x_108:
[----:B------:R-:W-:Y:S05]  /*0d40*/  BRA `(.L_x_112) ;  /* 0x0000000000207947 */ /* 0x000fea0003800000 */
.L_x_107:
[----:B------:R-:W-:-:S04]  /*0d50*/  LOP3.LUT R0, R8, 0x80000000, R7, 0x48, !PT ;  /* 0x8000000008007812 */ /* 0x000fc800078e4807 */
[----:B------:R-:W-:Y:S01]  /*0d60*/  LOP3.LUT R0, R0, 0x7f800000, RZ, 0xfc, !PT ;  /* 0x7f80000000007812 */ /* 0x000fe200078efcff */
[----:B------:R-:W-:Y:S06]  /*0d70*/  BRA `(.L_x_112) ;  /* 0x0000000000147947 */ /* 0x000fec0003800000 */
.L_x_106:
[----:B------:R-:W-:Y:S01]  /*0d80*/  LOP3.LUT R0, R8, 0x80000000, R7, 0x48, !PT ;  /* 0x8000000008007812 */ /* 0x000fe200078e4807 */
[----:B------:R-:W-:Y:S06]  /*0d90*/  BRA `(.L_x_112) ;  /* 0x00000000000c7947 */ /* 0x000fec0003800000 */
.L_x_105:
[----:B------:R-:W0:Y:S01]  /*0da0*/  MUFU.RSQ R0, -QNAN ;  /* 0xffc0000000007908 */ /* 0x000e220000001400 */
[----:B------:R-:W-:Y:S05]  /*0db0*/  BRA `(.L_x_112) ;  /* 0x0000000000047947 */ /* 0x000fea0003800000 */
.L_x_104:
[----:B------:R-:W-:-:S07]  /*0dc0*/  FADD.FTZ R0, R0, R3 ;  /* 0x0000000300007221 */ /* 0x000fce0000010000 */
.L_x_112:
[----:B------:R-:W-:Y:S05]  /*0dd0*/  BSYNC.RECONVERGENT B1 ;  /* 0x0000000000017941 */ /* 0x000fea0003800200 */
.L_x_102:
[----:B------:R-:W-:-:S04]  /*0de0*/  IMAD.MOV.U32 R5, RZ, RZ, 0x0 ;  /* 0x00000000ff057424 */ /* 0x000fc800078e00ff */
[----:B0-----:R-:W-:Y:S05]  /*0df0*/  RET.REL.NODEC R4 `(_Z23compute_pressure_kernelPKfPfifff) ;  /* 0xfffffff004807950 */ /* 0x001fea0003c3ffff */
.L_x_113:
        /* <DEDUP_REMOVED lines=16> */
.L_x_191:


//--------------------- .text._Z22compute_density_kernelPKfS0_S0_S0_Pfiiff --------------------------
	.section	.text._Z22compute_density_kernelPKfS0_S0_S0_Pfiiff,"ax",@progbits
	.align	128
        .global         _Z22compute_density_kernelPKfS0_S0_S0_Pfiiff
        .type           _Z22compute_density_kernelPKfS0_S0_S0_Pfiiff,@function
        .size           _Z22compute_density_kernelPKfS0_S0_S0_Pfiiff,(.L_x_193 - _Z22compute_density_kernelPKfS0_S0_S0_Pfiiff)
        .other          _Z22compute_density_kernelPKfS0_S0_S0_Pfiiff,@"STO_CUDA_ENTRY STV_DEFAULT"
_Z22compute_density_kernelPKfS0_S0_S0_Pfiiff:
.text._Z22compute_density_kernelPKfS0_S0_S0_Pfiiff:
        /* <DEDUP_REMOVED lines=10> */
[----:B------:R-:W-:-:S05]  /*00a0*/  LEA R5, R4, R4, 0x1 ;  /* 0x0000000404057211 */ /* 0x000fca00078e08ff */
[----:B0-----:R-:W-:-:S05]  /*00b0*/  IMAD.WIDE R2, R5, 0x4, R2 ;  /* 0x0000000405027825 */ /* 0x001fca00078e0202 */
[----:B-1----:R0:W5:Y:S04]  /*00c0*/  LDG.E R5, desc[UR12][R2.64] ;  /* 0x0000000c02057981 */ /* 0x002168000c1e1900 */
[----:B------:R0:W5:Y:S04]  /*00d0*/  LDG.E R6, desc[UR12][R2.64+0x4] ;  /* 0x0000040c02067981 */ /* 0x000168000c1e1900 */
[----:B------:R0:W5:Y:S01]  /*00e0*/  LDG.E R7, desc[UR12][R2.64+0x8] ;  /* 0x0000080c02077981 */ /* 0x000162000c1e1900 */
[----:B------:R-:W-:Y:S01]  /*00f0*/  UISETP.GE.AND UP0, UPT, UR5, 0x1, UPT ;  /* 0x000000010500788c */ /* 0x000fe2000bf06270 */
[----:B------:R-:W-:-:S08]  /*0100*/  HFMA2 R8, -RZ, RZ, 0, 0 ;  /* 0x00000000ff087431 */ /* 0x000fd000000001ff */
[----:B0-----:R-:W-:Y:S05]  /*0110*/  BRA.U !UP0, `(.L_x_114) ;  /* 0x0000000d08b07547 */ /* 0x001fea000b800000 */
[----:B------:R-:W0:Y:S01]  /*0120*/  LDC R3, c[0x0][0x3b0] ;  /* 0x0000ec00ff037b82 */ /* 0x000e220000000800 */
[----:B------:R-:W-:Y:S02]  /*0130*/  UMOV UR4, 0x41000000 ;  /* 0x4100000000047882 */ /* 0x000fe40000000000 */
[----:B------:R-:W-:Y:S01]  /*0140*/  MOV R2, UR4 ;  /* 0x0000000400027c02 */ /* 0x000fe20008000f00 */
[----:B0-----:R-:W-:-:S04]  /*0150*/  FMUL R0, R3, R3 ;  /* 0x0000000303007220 */ /* 0x001fc80000400000 */
[----:B------:R-:W-:-:S04]  /*0160*/  FMUL R0, R0, R3 ;  /* 0x0000000300007220 */ /* 0x000fc80000400000 */
[----:B------:R-:W-:-:S04]  /*0170*/  FMUL R3, R0, 3.1415927410125732422 ;  /* 0x40490fdb00037820 */ /* 0x000fc80000400000 */
[----:B------:R-:W0:Y:S08]  /*0180*/  MUFU.RCP R0, R3 ;  /* 0x0000000300007308 */ /* 0x000e300000001000 */
[----:B------:R-:W1:Y:S01]  /*0190*/  FCHK P0, R2, R3 ;  /* 0x0000000302007302 */ /* 0x000e620000000000 */
[----:B0-----:R-:W-:-:S04]  /*01a0*/  FFMA R9, -R3, R0, 1 ;  /* 0x3f80000003097423 */ /* 0x001fc80000000100 */
[----:B------:R-:W-:-:S04]  /*01b0*/  FFMA R9, R0, R9, R0 ;  /* 0x0000000900097223 */ /* 0x000fc80000000000 */
[----:B------:R-:W-:-:S04]  /*01c0*/  FFMA R0, R9, 8, RZ ;  /* 0x4100000009007823 */ /* 0x000fc800000000ff */
[----:B------:R-:W-:-:S04]  /*01d0*/  FFMA R11, -R3, R0, 8 ;  /* 0x41000000030b7423 */ /* 0x000fc80000000100 */
[----:B------:R-:W-:Y:S01]  /*01e0*/  FFMA R9, R9, R11, R0 ;  /* 0x0000000b09097223 */ /* 0x000fe20000000000 */
[----:B-1----:R-:W-:Y:S06]  /*01f0*/  @!P0 BRA `(.L_x_115) ;  /* 0x0000000000108947 */ /* 0x002fec0003800000 */
[----:B------:R-:W-:Y:S02]  /*0200*/  MOV R0, 0x41000000 ;  /* 0x4100000000007802 */ /* 0x000fe40000000f00 */
[----:B------:R-:W-:-:S07]  /*0210*/  MOV R2, 0x230 ;  /* 0x0000023000027802 */ /* 0x000fce0000000f00 */
[----:B-----5:R-:W-:Y:S05]  /*0220*/  CALL.REL.NOINC `($__internal_6_$__cuda_sm3x_div_rn_noftz_f32_slowpath) ;  /* 0x0000001c00987944 */ /* 0x020fea0003c00000 */
[----:B------:R-:W-:-:S07]  /*0230*/  MOV R9, R0 ;  /* 0x0000000000097202 */ /* 0x000fce0000000f00 */
.L_x_115:
[----:B------:R-:W0:Y:S01]  /*0240*/  LDCU UR4, c[0x0][0x3a8] ;  /* 0x00007500ff0477ac */ /* 0x000e220008000800 */
[----:B------:R-:W-:Y:S02]  /*0250*/  HFMA2 R8, -RZ, RZ, 0, 0 ;  /* 0x00000000ff087431 */ /* 0x000fe400000001ff */
[----:B------:R-:W-:Y:S01]  /*0260*/  FADD R10, R9, R9 ;  /* 0x00000009090a7221 */ /* 0x000fe20000000000 */
[----:B------:R-:W-:Y:S01]  /*0270*/  MOV R11, RZ ;  /* 0x000000ff000b7202 */ /* 0x000fe20000000f00 */
[----:B0-----:R-:W-:-:S09]  /*0280*/  UISETP.NE.AND UP0, UPT, UR4, 0x1, UPT ;  /* 0x000000010400788c */ /* 0x001fd2000bf05270 */
[----:B------:R-:W-:Y:S05]  /*0290*/  BRA.U !UP0, `(.L_x_116) ;  /* 0x0000000908347547 */ /* 0x000fea000b800000 */
[----:B------:R-:W0:Y:S01]  /*02a0*/  LDCU.64 UR6, c[0x0][0x390] ;  /* 0x00007200ff0677ac */ /* 0x000e220008000a00 */
[----:B------:R-:W1:Y:S01]  /*02b0*/  LDC R18, c[0x0][0x3b0] ;  /* 0x0000ec00ff127b82 */ /* 0x000e620000000800 */
[----:B------:R-:W-:Y:S01]  /*02c0*/  MOV R8, RZ ;  /* 0x000000ff00087202 */ /* 0x000fe20000000f00 */
[----:B------:R-:W-:Y:S01]  /*02d0*/  ULOP3.LUT UR4, UR4, 0x7ffffffe, URZ, 0xc0, !UPT ;  /* 0x7ffffffe04047892 */ /* 0x000fe2000f8ec0ff */
[----:B------:R-:W-:-:S05]  /*02e0*/  MOV R19, RZ ;  /* 0x000000ff00137202 */ /* 0x000fca0000000f00 */
[----:B------:R-:W2:Y:S01]  /*02f0*/  LDC.64 R12, c[0x0][0x380] ;  /* 0x0000e000ff0c7b82 */ /* 0x000ea20000000a00 */
[----:B------:R-:W-:Y:S01]  /*0300*/  MOV R11, UR4 ;  /* 0x00000004000b7c02 */ /* 0x000fe20008000f00 */
[----:B0-----:R-:W-:-:S04]  /*0310*/  UIADD3 UR5, UP0, UPT, UR6, 0x4, URZ ;  /* 0x0000000406057890 */ /* 0x001fc8000ff1e0ff */
[----:B------:R-:W-:Y:S02]  /*0320*/  UIADD3.X UR6, UPT, UPT, URZ, UR7, URZ, UP0, !UPT ;  /* 0x00000007ff067290 */ /* 0x000fe400087fe4ff */
[----:B------:R-:W-:Y:S01]  /*0330*/  MOV R16, UR5 ;  /* 0x0000000500107c02 */ /* 0x000fe20008000f00 */
[----:B------:R-:W-:-:S03]  /*0340*/  UIADD3 UR7, UPT, UPT, -UR4, URZ, URZ ;  /* 0x000000ff04077290 */ /* 0x000fc6000fffe1ff */
[----:B------:R-:W-:-:S09]  /*0350*/  MOV R17, UR6 ;  /* 0x0000000600117c02 */ /* 0x000fd20008000f00 */
.L_x_135:
[----:B--2---:R-:W-:-:S05]  /*0360*/  IMAD.WIDE.U32 R14, R19, 0x4, R12 ;  /* 0x00000004130e7825 */ /* 0x004fca00078e000c */
[----:B------:R-:W2:Y:S04]  /*0370*/  LDG.E R3, desc[UR12][R14.64+0x4] ;  /* 0x0000040c0e037981 */ /* 0x000ea8000c1e1900 */
[----:B------:R-:W3:Y:S04]  /*0380*/  LDG.E R0, desc[UR12][R14.64] ;  /* 0x0000000c0e007981 */ /* 0x000ee8000c1e1900 */
[----:B------:R-:W4:Y:S01]  /*0390*/  LDG.E R2, desc[UR12][R14.64+0x8] ;  /* 0x0000080c0e027981 */ /* 0x000f22000c1e1900 */
[----:B------:R-:W-:Y:S01]  /*03a0*/  UIADD3 UR7, UPT, UPT, UR7, 0x2, URZ ;  /* 0x0000000207077890 */ /* 0x000fe2000fffe0ff */
[----:B------:R-:W-:Y:S03]  /*03b0*/  BSSY.RECONVERGENT B0, `(.L_x_117) ;  /* 0x0000015000007945 */ /* 0x000fe60003800200 */
[----:B------:R-:W-:Y:S01]  /*03c0*/  UISETP.NE.AND UP0, UPT, UR7, URZ, UPT ;  /* 0x000000ff0700728c */ /* 0x000fe2000bf05270 */
[----:B--2--5:R-:W-:Y:S01]  /*03d0*/  FADD R3, R6, -R3 ;  /* 0x8000000306037221 */ /* 0x024fe20000000000 */
        /* <DEDUP_REMOVED lines=11> */
[----:B-1----:R-:W-:Y:S05]  /*0490*/  CALL.REL.NOINC `($__internal_5_$__cuda_sm20_sqrt_rn_f32_slowpath) ;  /* 0x0000001800a87944 */ /* 0x002fea0003c00000 */
[----:B------:R-:W-:Y:S01]  /*04a0*/  MOV R3, R21 ;  /* 0x0000001500037202 */ /* 0x000fe20000000f00 */
[----:B------:R-:W-:Y:S06]  /*04b0*/  BRA `(.L_x_119) ;  /* 0x0000000000107947 */ /* 0x000fec0003800000 */
.L_x_118:
[----:B------:R-:W-:Y:S01]  /*04c0*/  FMUL.FTZ R3, R20, R21 ;  /* 0x0000001514037220 */ /* 0x000fe20000410000 */
[----:B------:R-:W-:-:S03]  /*04d0*/  FMUL.FTZ R2, R21, 0.5 ;  /* 0x3f00000015027820 */ /* 0x000fc60000410000 */
[----:B------:R-:W-:-:S04]  /*04e0*/  FFMA R0, -R3, R3, R20 ;  /* 0x0000000303007223 */ /* 0x000fc80000000114 */
[----:B------:R-:W-:-:S07]  /*04f0*/  FFMA R3, R0, R2, R3 ;  /* 0x0000000200037223 */ /* 0x000fce0000000003 */
.L_x_119:
[----:B------:R-:W-:Y:S05]  /*0500*/  BSYNC.RECONVERGENT B0 ;  /* 0x0000000000007941 */ /* 0x000fea0003800200 */
.L_x_117:
[----:B-1----:R-:W-:Y:S01]  /*0510*/  FSETP.GTU.AND P0, PT, R3, R18, PT ;  /* 0x000000120300720b */ /* 0x002fe20003f0c000 */
[----:B------:R-:W-:-:S12]  /*0520*/  BSSY.RECONVERGENT B2, `(.L_x_120) ;  /* 0x0000023000027945 */ /* 0x000fd80003800200 */
        /* <DEDUP_REMOVED lines=15> */
[----:B-----5:R-:W-:Y:S05]  /*0620*/  CALL.REL.NOINC `($__internal_6_$__cuda_sm3x_div_rn_noftz_f32_slowpath) ;  /* 0x0000001800987944 */ /* 0x020fea0003c00000 */
.L_x_123:
[----:B------:R-:W-:Y:S05]  /*0630*/  BSYNC.RECONVERGENT B3 ;  /* 0x0000000000037941 */ /* 0x000fea0003800200 */
.L_x_122:
[----:B------:R-:W-:Y:S01]  /*0640*/  FSETP.GTU.AND P0, PT, R0, 1, PT ;  /* 0x3f8000000000780b */ /* 0x000fe20003f0c000 */
[----:B------:R-:W-:Y:S01]  /*0650*/  BSSY.RECONVERGENT B0, `(.L_x_124) ;  /* 0x000000e000007945 */ /* 0x000fe20003800200 */
[----:B------:R-:W-:-:S11]  /*0660*/  HFMA2 R2, -RZ, RZ, 0, 0 ;  /* 0x00000000ff027431 */ /* 0x000fd600000001ff */
[----:B------:R-:W-:Y:S05]  /*0670*/  @P0 BRA `(.L_x_125) ;  /* 0x00000000002c0947 */ /* 0x000fea0003800000 */
[----:B------:R-:W-:-:S13]  /*0680*/  FSETP.GTU.AND P0, PT, R0, 0.5, PT ;  /* 0x3f0000000000780b */ /* 0x000fda0003f0c000 */
[C---:B------:R-:W-:Y:S01]  /*0690*/  @!P0 FMUL R3, R0.reuse, R0 ;  /* 0x0000000000038220 */ /* 0x040fe20000400000 */
[----:B------:R-:W-:-:S03]  /*06a0*/  @P0 FADD R21, -R0, 1 ;  /* 0x3f80000000150421 */ /* 0x000fc60000000100 */
        /* <DEDUP_REMOVED lines=8> */
.L_x_125:
[----:B------:R-:W-:Y:S05]  /*0730*/  BSYNC.RECONVERGENT B0 ;  /* 0x0000000000007941 */ /* 0x000fea0003800200 */
.L_x_124:
[----:B-----5:R-:W-:-:S07]  /*0740*/  FFMA R8, R23, R2, R8 ;  /* 0x0000000217087223 */ /* 0x020fce0000000008 */
.L_x_121:
[----:B------:R-:W-:Y:S05]  /*0750*/  BSYNC.RECONVERGENT B2 ;  /* 0x0000000000027941 */ /* 0x000fea0003800200 */
.L_x_120:
        /* <DEDUP_REMOVED lines=16> */
[----:B------:R-:W-:Y:S05]  /*0860*/  CALL.REL.NOINC `($__internal_5_$__cuda_sm20_sqrt_rn_f32_slowpath) ;  /* 0x0000001400b47944 */ /* 0x000fea0003c00000 */
[----:B------:R-:W-:Y:S01]  /*0870*/  MOV R3, R21 ;  /* 0x0000001500037202 */ /* 0x000fe20000000f00 */
[----:B------:R-:W-:Y:S06]  /*0880*/  BRA `(.L_x_128) ;  /* 0x0000000000107947 */ /* 0x000fec0003800000 */
.L_x_127:
[----:B------:R-:W-:Y:S01]  /*0890*/  FMUL.FTZ R3, R20, R21 ;  /* 0x0000001514037220 */ /* 0x000fe20000410000 */
[----:B------:R-:W-:-:S03]  /*08a0*/  FMUL.FTZ R2, R21, 0.5 ;  /* 0x3f00000015027820 */ /* 0x000fc60000410000 */
[----:B------:R-:W-:-:S04]  /*08b0*/  FFMA R0, -R3, R3, R20 ;  /* 0x0000000303007223 */ /* 0x000fc80000000114 */
[----:B------:R-:W-:-:S07]  /*08c0*/  FFMA R3, R0, R2, R3 ;  /* 0x0000000200037223 */ /* 0x000fce0000000003 */
.L_x_128:
[----:B------:R-:W-:Y:S05]  /*08d0*/  BSYNC.RECONVERGENT B0 ;  /* 0x0000000000007941 */ /* 0x000fea0003800200 */
.L_x_126:
[----:B------:R-:W-:Y:S01]  /*08e0*/  FSETP.GTU.AND P0, PT, R3, R18, PT ;  /* 0x000000120300720b */ /* 0x000fe20003f0c000 */
        /* <DEDUP_REMOVED lines=17> */
.L_x_132:
[----:B------:R-:W-:Y:S05]  /*0a00*/  BSYNC.RECONVERGENT B3 ;  /* 0x0000000000037941 */ /* 0x000fea0003800200 */
.L_x_131:
        /* <DEDUP_REMOVED lines=15> */
.L_x_134:
[----:B------:R-:W-:Y:S05]  /*0b00*/  BSYNC.RECONVERGENT B0 ;  /* 0x0000000000007941 */ /* 0x000fea0003800200 */
.L_x_133:
[----:B-----5:R-:W-:-:S07]  /*0b10*/  FFMA R8, R15, R2, R8 ;  /* 0x000000020f087223 */ /* 0x020fce0000000008 */
.L_x_130:
[----:B------:R-:W-:Y:S05]  /*0b20*/  BSYNC.RECONVERGENT B2 ;  /* 0x0000000000027941 */ /* 0x000fea0003800200 */
.L_x_129:
[----:B------:R-:W-:Y:S02]  /*0b30*/  IADD3 R16, P0, PT, R16, 0x8, RZ ;  /* 0x0000000810107810 */ /* 0x000fe40007f1e0ff */
[----:B------:R-:W-:Y:S02]  /*0b40*/  IADD3 R19, PT, PT, R19, 0x6, RZ ;  /* 0x0000000613137810 */ /* 0x000fe40007ffe0ff */
[----:B------:R-:W-:Y:S01]  /*0b50*/  IADD3.X R17, PT, PT, RZ, R17, RZ, P0, !PT ;  /* 0x00000011ff117210 */ /* 0x000fe200007fe4ff */
[----:B------:R-:W-:Y:S08]  /*0b60*/  BRA.U UP0, `(.L_x_135) ;  /* 0xfffffff500fc7547 */ /* 0x000ff0000b83ffff */
.L_x_116:
        /* <DEDUP_REMOVED lines=11> */
[----:B--2--5:R-:W-:Y:S01]  /*0c20*/  FADD R13, R6, -R13 ;  /* 0x8000000d060d7221 */ /* 0x024fe20000000000 */
        /* <DEDUP_REMOVED lines=14> */
.L_x_137:
[----:B------:R-:W-:Y:S01]  /*0d10*/  FMUL.FTZ R13, R12, R15 ;  /* 0x0000000f0c0d7220 */ /* 0x000fe20000410000 */
[----:B------:R-:W-:-:S03]  /*0d20*/  FMUL.FTZ R2, R15, 0.5 ;  /* 0x3f0000000f027820 */ /* 0x000fc60000410000 */
[----:B------:R-:W-:-:S04]  /*0d30*/  FFMA R0, -R13, R13, R12 ;  /* 0x0000000d0d007223 */ /* 0x000fc8000000010c */
[----:B------:R-:W-:-:S07]  /*0d40*/  FFMA R13, R0, R2, R13 ;  /* 0x00000002000d7223 */ /* 0x000fce000000000d */
.L_x_138:
[----:B------:R-:W-:Y:S05]  /*0d50*/  BSYNC.RECONVERGENT B0 ;  /* 0x0000000000007941 */ /* 0x000fea0003800200 */
.L_x_136:
[----:B------:R-:W0:Y:S01]  /*0d60*/  LDC R14, c[0x0][0x3b0] ;  /* 0x0000ec00ff0e7b82 */ /* 0x000e220000000800 */
[----:B------:R-:W-:Y:S01]  /*0d70*/  BSSY.RECONVERGENT B2, `(.L_x_114) ;  /* 0x0000026000027945 */ /* 0x000fe20003800200 */
[----:B0-----:R-:W-:-:S13]  /*0d80*/  FSETP.GTU.AND P0, PT, R13, R14, PT ;  /* 0x0000000e0d00720b */ /* 0x001fda0003f0c000 */
[----:B------:R-:W-:Y:S05]  /*0d90*/  @P0 BRA `(.L_x_139) ;  /* 0x00000000008c0947 */ /* 0x000fea0003800000 */
[----:B------:R-:W0:Y:S02]  /*0da0*/  LDC.64 R2, c[0x0][0x390] ;  /* 0x0000e400ff027b82 */ /* 0x000e240000000a00 */
[----:B0-----:R-:W-:-:S05]  /*0db0*/  IMAD.WIDE.U32 R2, R11, 0x4, R2 ;  /* 0x000000040b027825 */ /* 0x001fca00078e0002 */
        /* <DEDUP_REMOVED lines=15> */
.L_x_141:
[----:B------:R-:W-:Y:S05]  /*0eb0*/  BSYNC.RECONVERGENT B3 ;  /* 0x0000000000037941 */ /* 0x000fea0003800200 */
.L_x_140:
        /* <DEDUP_REMOVED lines=15> */
.L_x_143:
[----:B------:R-:W-:Y:S05]  /*0fb0*/  BSYNC.RECONVERGENT B0 ;  /* 0x0000000000007941 */ /* 0x000fea0003800200 */
.L_x_142:
[----:B-----5:R-:W-:-:S07]  /*0fc0*/  FFMA R8, R11, R2, R8 ;  /* 0x000000020b087223 */ /* 0x020fce0000000008 */
.L_x_139:
[----:B------:R-:W-:Y:S05]  /*0fd0*/  BSYNC.RECONVERGENT B2 ;  /* 0x0000000000027941 */ /* 0x000fea0003800200 */
.L_x_114:
[----:B------:R-:W0:Y:S02]  /*0fe0*/  LDCU UR4, c[0x0][0x3ac] ;  /* 0x00007580ff0477ac */ /* 0x000e240008000800 */
[----:B0-----:R-:W-:-:S09]  /*0ff0*/  UISETP.GE.AND UP0, UPT, UR4, 0x1, UPT ;  /* 0x000000010400788c */ /* 0x001fd2000bf06270 */
[----:B------:R-:W-:Y:S05]  /*1000*/  BRA.U !UP0, `(.L_x_144) ;  /* 0x0000000d08b47547 */ /* 0x000fea000b800000 */
        /* <DEDUP_REMOVED lines=15> */
[----:B------:R-:W-:-:S07]  /*1100*/  MOV R2, 0x1120 ;  /* 0x0000112000027802 */ /* 0x000fce0000000f00 */
[----:B-----5:R-:W-:Y:S05]  /*1110*/  CALL.REL.NOINC `($__internal_6_$__cuda_sm3x_div_rn_noftz_f32_slowpath) ;  /* 0x0000000c00dc7944 */ /* 0x020fea0003c00000 */
[----:B------:R-:W-:-:S07]  /*1120*/  MOV R13, R0 ;  /* 0x00000000000d7202 */ /* 0x000fce0000000f00 */
.L_x_145:
[----:B------:R-:W0:Y:S01]  /*1130*/  LDCU UR4, c[0x0][0x3ac] ;  /* 0x00007580ff0477ac */ /* 0x000e220008000800 */
[----:B------:R-:W-:Y:S02]  /*1140*/  HFMA2 R12, -RZ, RZ, 0, 0 ;  /* 0x00000000ff0c7431 */ /* 0x000fe400000001ff */
[----:B------:R-:W-:Y:S01]  /*1150*/  FADD R9, R13, R13 ;  /* 0x0000000d0d097221 */ /* 0x000fe20000000000 */
[----:B0-----:R-:W-:-:S09]  /*1160*/  UISETP.NE.AND UP0, UPT, UR4, 0x1, UPT ;  /* 0x000000010400788c */ /* 0x001fd2000bf05270 */
[----:B------:R-:W-:Y:S05]  /*1170*/  BRA.U !UP0, `(.L_x_146) ;  /* 0x00000009083c7547 */ /* 0x000fea000b800000 */
[----:B------:R-:W0:Y:S01]  /*1180*/  LDCU.64 UR8, c[0x0][0x388] ;  /* 0x00007100ff0877ac */ /* 0x000e220008000a00 */
[----:B------:R-:W1:Y:S01]  /*1190*/  LDC R10, c[0x0][0x3b0] ;  /* 0x0000ec00ff0a7b82 */ /* 0x000e620000000800 */
[----:B------:R-:W2:Y:S01]  /*11a0*/  LDCU.64 UR10, c[0x0][0x398] ;  /* 0x00007300ff0a77ac */ /* 0x000ea20008000a00 */
[----:B------:R-:W-:-:S06]  /*11b0*/  ULOP3.LUT UR4, UR4, 0x7ffffffe, URZ, 0xc0, !UPT ;  /* 0x7ffffffe04047892 */ /* 0x000fcc000f8ec0ff */
[----:B------:R-:W-:Y:S01]  /*11c0*/  MOV R12, UR4 ;  /* 0x00000004000c7c02 */ /* 0x000fe20008000f00 */
[----:B0-----:R-:W-:Y:S02]  /*11d0*/  UIADD3 UR7, UP0, UPT, UR8, 0xc, URZ ;  /* 0x0000000c08077890 */ /* 0x001fe4000ff1e0ff */
[----:B--2---:R-:W-:Y:S02]  /*11e0*/  UIADD3 UR5, UP1, UPT, UR10, 0x4, URZ ;  /* 0x000000040a057890 */ /* 0x004fe4000ff3e0ff */
[----:B------:R-:W-:Y:S02]  /*11f0*/  UIADD3.X UR8, UPT, UPT, URZ, UR9, URZ, UP0, !UPT ;  /* 0x00000009ff087290 */ /* 0x000fe400087fe4ff */
[----:B------:R-:W-:Y:S01]  /*1200*/  MOV R16, UR7 ;  /* 0x0000000700107c02 */ /* 0x000fe20008000f00 */
[----:B------:R-:W-:Y:S01]  /*1210*/  UIADD3.X UR6, UPT, UPT, URZ, UR11, URZ, UP1, !UPT ;  /* 0x0000000bff067290 */ /* 0x000fe20008ffe4ff */
[----:B------:R-:W-:Y:S01]  /*1220*/  MOV R14, UR5 ;  /* 0x00000005000e7c02 */ /* 0x000fe20008000f00 */
[----:B------:R-:W-:Y:S01]  /*1230*/  UIADD3 UR9, UPT, UPT, -UR4, URZ, URZ ;  /* 0x000000ff04097290 */ /* 0x000fe2000fffe1ff */
[----:B------:R-:W-:-:S03]  /*1240*/  MOV R17, UR8 ;  /* 0x0000000800117c02 */ /* 0x000fc60008000f00 */
[----:B------:R-:W-:-:S08]  /*1250*/  MOV R15, UR6 ;  /* 0x00000006000f7c02 */ /* 0x000fd00008000f00 */
.L_x_165:
        /* <DEDUP_REMOVED lines=21> */
.L_x_148:
[----:B------:R-:W-:Y:S01]  /*13b0*/  FMUL.FTZ R3, R18, R11 ;  /* 0x0000000b12037220 */ /* 0x000fe20000410000 */
[----:B------:R-:W-:-:S03]  /*13c0*/  FMUL.FTZ R2, R11, 0.5 ;  /* 0x3f0000000b027820 */ /* 0x000fc60000410000 */
[----:B------:R-:W-:-:S04]  /*13d0*/  FFMA R0, -R3, R3, R18 ;  /* 0x0000000303007223 */ /* 0x000fc80000000112 */
[----:B------:R-:W-:-:S07]  /*13e0*/  FFMA R3, R0, R2, R3 ;  /* 0x0000000200037223 */ /* 0x000fce0000000003 */
.L_x_149:
[----:B------:R-:W-:Y:S05]  /*13f0*/  BSYNC.RECONVERGENT B0 ;  /* 0x0000000000007941 */ /* 0x000fea0003800200 */
.L_x_147:
        /* <DEDUP_REMOVED lines=18> */
.L_x_153:
[----:B------:R-:W-:Y:S05]  /*1520*/  BSYNC.RECONVERGENT B3 ;  /* 0x0000000000037941 */ /* 0x000fea0003800200 */
.L_x_152:
[----:B------:R-:W-:Y:S01]  /*1530*/  FSETP.GTU.AND P0, PT, R0, 1, PT ;  /* 0x3f8000000000780b */ /* 0x000fe20003f0c000 */
[----:B------:R-:W-:Y:S01]  /*1540*/  BSSY.RECONVERGENT B0, `(.L_x_154) ;  /* 0x000000e000007945 */ /* 0x000fe20003800200 */
[----:B------:R-:W-:-:S11]  /*1550*/  HFMA2 R2, -RZ, RZ, 0, 0 ;  /* 0x00000000ff027431 */ /* 0x000fd600000001ff */
[----:B------:R-:W-:Y:S05]  /*1560*/  @P0 BRA `(.L_x_155) ;  /* 0x00000000002c0947 */ /* 0x000fea0003800000 */
[----:B------:R-:W-:-:S13]  /*1570*/  FSETP.GTU.AND P0, PT, R0, 0.5, PT ;  /* 0x3f0000000000780b */ /* 0x000fda0003f0c000 */
[----:B------:R-:W-:-:S04]  /*1580*/  @!P0 FMUL R3, R0, R0 ;  /* 0x0000000000038220 */ /* 0x000fc80000400000 */
[C---:B------:R-:W-:Y:S01]  /*1590*/  @!P0 FMUL R2, R3.reuse, R0 ;  /* 0x0000000003028220 */ /* 0x040fe20000400000 */
[----:B------:R-:W-:Y:S01]  /*15a0*/  @!P0 FMUL R3, R3, 6 ;  /* 0x40c0000003038820 */ /* 0x000fe20000400000 */
[----:B------:R-:W-:-:S03]  /*15b0*/  @P0 FADD R0, -R0, 1 ;  /* 0x3f80000000000421 */ /* 0x000fc60000000100 */
[----:B------:R-:W-:Y:S01]  /*15c0*/  @!P0 FFMA R2, R2, 6, -R3 ;  /* 0x40c0000002028823 */ /* 0x000fe20000000803 */
[----:B------:R-:W-:-:S03]  /*15d0*/  @P0 FMUL R3, R9, R0 ;  /* 0x0000000009030220 */ /* 0x000fc60000400000 */
[----:B------:R-:W-:Y:S01]  /*15e0*/  @!P0 FADD R2, R2, 1 ;  /* 0x3f80000002028421 */ /* 0x000fe20000000000 */
[----:B------:R-:W-:-:S03]  /*15f0*/  @P0 FMUL R3, R0, R3 ;  /* 0x0000000300030220 */ /* 0x000fc60000400000 */
[----:B------:R-:W-:Y:S01]  /*1600*/  @!P0 FMUL R2, R2, R13 ;  /* 0x0000000d02028220 */ /* 0x000fe20000400000 */
[----:B------:R-:W-:-:S07]  /*1610*/  @P0 FMUL R2, R0, R3 ;  /* 0x0000000300020220 */ /* 0x000fce0000400000 */
.L_x_155:
[----:B------:R-:W-:Y:S05]  /*1620*/  BSYNC.RECONVERGENT B0 ;  /* 0x0000000000007941 */ /* 0x000fea0003800200 */
.L_x_154:
[----:B-----5:R-:W-:-:S07]  /*1630*/  FFMA R8, R11, R2, R8 ;  /* 0x000000020b087223 */ /* 0x020fce0000000008 */
.L_x_151:
[----:B------:R-:W-:Y:S05]  /*1640*/  BSYNC.RECONVERGENT B2 ;  /* 0x0000000000027941 */ /* 0x000fea0003800200 */
.L_x_150:
        /* <DEDUP_REMOVED lines=19> */
.L_x_157:
[----:B------:R-:W-:Y:S01]  /*1780*/  FMUL.FTZ R3, R18, R11 ;  /* 0x0000000b12037220 */ /* 0x000fe20000410000 */
[----:B------:R-:W-:-:S03]  /*1790*/  FMUL.FTZ R2, R11, 0.5 ;  /* 0x3f0000000b027820 */ /* 0x000fc60000410000 */
[----:B------:R-:W-:-:S04]  /*17a0*/  FFMA R0, -R3, R3, R18 ;  /* 0x0000000303007223 */ /* 0x000fc80000000112 */
[----:B------:R-:W-:-:S07]  /*17b0*/  FFMA R3, R0, R2, R3 ;  /* 0x0000000200037223 */ /* 0x000fce0000000003 */
.L_x_158:
[----:B------:R-:W-:Y:S05]  /*17c0*/  BSYNC.RECONVERGENT B0 ;  /* 0x0000000000007941 */ /* 0x000fea0003800200 */
.L_x_156:
        /* <DEDUP_REMOVED lines=18> */
.L_x_162:
[----:B------:R-:W-:Y:S05]  /*18f0*/  BSYNC.RECONVERGENT B3 ;  /* 0x0000000000037941 */ /* 0x000fea0003800200 */
.L_x_161:
        /* <DEDUP_REMOVED lines=15> */
.L_x_164:
[----:B------:R-:W-:Y:S05]  /*19f0*/  BSYNC.RECONVERGENT B0 ;  /* 0x0000000000007941 */ /* 0x000fea0003800200 */
.L_x_163:
[----:B-----5:R-:W-:-:S07]  /*1a00*/  FFMA R8, R11, R2, R8 ;  /* 0x000000020b087223 */ /* 0x020fce0000000008 */
.L_x_160:
[----:B------:R-:W-:Y:S05]  /*1a10*/  BSYNC.RECONVERGENT B2 ;  /* 0x0000000000027941 */ /* 0x000fea0003800200 */
.L_x_159:
[----:B------:R-:W-:Y:S02]  /*1a20*/  IADD3 R16, P0, PT, R16, 0x18, RZ ;  /* 0x0000001810107810 */ /* 0x000fe40007f1e0ff */
[----:B------:R-:W-:Y:S02]  /*1a30*/  IADD3 R14, P1, PT, R14, 0x8, RZ ;  /* 0x000000080e0e7810 */ /* 0x000fe40007f3e0ff */
[----:B------:R-:W-:Y:S02]  /*1a40*/  IADD3.X R17, PT, PT, RZ, R17, RZ, P0, !PT ;  /* 0x00000011ff117210 */ /* 0x000fe400007fe4ff */
[----:B------:R-:W-:Y:S01]  /*1a50*/  IADD3.X R15, PT, PT, RZ, R15, RZ, P1, !PT ;  /* 0x0000000fff0f7210 */ /* 0x000fe20000ffe4ff */
[----:B------:R-:W-:Y:S08]  /*1a60*/  BRA.U UP0, `(.L_x_165) ;  /* 0xfffffff500fc7547 */ /* 0x000ff0000b83ffff */
.L_x_146:
        /* <DEDUP_REMOVED lines=26> */
.L_x_167:
[----:B------:R-:W-:Y:S01]  /*1c10*/  FMUL.FTZ R7, R10, R5 ;  /* 0x000000050a077220 */ /* 0x000fe20000410000 */
[----:B------:R-:W-:-:S03]  /*1c20*/  FMUL.FTZ R2, R5, 0.5 ;  /* 0x3f00000005027820 */ /* 0x000fc60000410000 */
[----:B------:R-:W-:-:S04]  /*1c30*/  FFMA R0, -R7, R7, R10 ;  /* 0x0000000707007223 */ /* 0x000fc8000000010a */
[----:B------:R-:W-:-:S07]  /*1c40*/  FFMA R7, R0, R2, R7 ;  /* 0x0000000200077223 */ /* 0x000fce0000000007 */
.L_x_168:
[----:B------:R-:W-:Y:S05]  /*1c50*/  BSYNC.RECONVERGENT B0 ;  /* 0x0000000000007941 */ /* 0x000fea0003800200 */
.L_x_166:
        /* <DEDUP_REMOVED lines=21> */
.L_x_171:
[----:B------:R-:W-:Y:S05]  /*1db0*/  BSYNC.RECONVERGENT B3 ;  /* 0x0000000000037941 */ /* 0x000fea0003800200 */
.L_x_170:
        /* <DEDUP_REMOVED lines=15> */
.L_x_173:
[----:B------:R-:W-:Y:S05]  /*1eb0*/  BSYNC.RECONVERGENT B0 ;  /* 0x0000000000007941 */ /* 0x000fea0003800200 */
.L_x_172:
[----:B-----5:R-:W-:-:S07]  /*1ec0*/  FFMA R8, R5, R2, R8 ;  /* 0x0000000205087223 */ /* 0x020fce0000000008 */
.L_x_169:
[----:B------:R-:W-:Y:S05]  /*1ed0*/  BSYNC.RECONVERGENT B2 ;  /* 0x0000000000027941 */ /* 0x000fea0003800200 */
.L_x_144:
[----:B------:R-:W0:Y:S01]  /*1ee0*/  LDC.64 R2, c[0x0][0x3a0] ;  /* 0x0000e800ff027b82 */ /* 0x000e220000000a00 */
[----:B------:R-:W1:Y:S01]  /*1ef0*/  LDCU UR4, c[0x0][0x3b4] ;  /* 0x00007680ff0477ac */ /* 0x000e620008000800 */
[----:B0----5:R-:W-:Y:S01]  /*1f00*/  IMAD.WIDE R4, R4, 0x4, R2 ;  /* 0x0000000404047825 */ /* 0x021fe200078e0202 */
[----:B-1----:R-:W-:-:S05]  /*1f10*/  FMNMX R3, R8, UR4, !PT ;  /* 0x0000000408037c09 */ /* 0x002fca000f800000 */
[----:B------:R-:W-:Y:S01]  /*1f20*/  STG.E desc[UR12][R4.64], R3 ;  /* 0x0000000304007986 */ /* 0x000fe2000c10190c */
[----:B------:R-:W-:Y:S05]  /*1f30*/  EXIT ;  /* 0x000000000000794d */ /* 0x000fea0003800000 */
        .weak           $__internal_5_$__cuda_sm20_sqrt_rn_f32_slowpath
        .type           $__internal_5_$__cuda_sm20_sqrt_rn_f32_slowpath,@function
        .size           $__internal_5_$__cuda_sm20_sqrt_rn_f32_slowpath,($__internal_6_$__cuda_sm3x_div_rn_noftz_f32_slowpath - $__internal_5_$__cuda_sm20_sqrt_rn_f32_slowpath)
$__internal_5_$__cuda_sm20_sqrt_rn_f32_slowpath:
        /* <DEDUP_REMOVED lines=19> */
.L_x_174:
[----:B------:R-:W-:-:S04]  /*2070*/  HFMA2 R3, -RZ, RZ, 0, 0 ;  /* 0x00000000ff037431 */ /* 0x000fc800000001ff */
[----:B------:R-:W-:Y:S05]  /*2080*/  RET.REL.NODEC R2 `(_Z22compute_density_kernelPKfS0_S0_S0_Pfiiff) ;  /* 0xffffffdc02dc7950 */ /* 0x000fea0003c3ffff */
        .weak           $__internal_6_$__cuda_sm3x_div_rn_noftz_f32_slowpath
        .type           $__internal_6_$__cuda_sm3x_div_rn_noftz_f32_slowpath,@function
        .size           $__internal_6_$__cuda_sm3x_div_rn_noftz_f32_slowpath,(.L_x_193 - $__internal_6_$__cuda_sm3x_div_rn_noftz_f32_slowpath)
$__internal_6_$__cuda_sm3x_div_rn_noftz_f32_slowpath:
        /* <DEDUP_REMOVED lines=34> */
.L_x_176:
        /* <DEDUP_REMOVED lines=8> */
[----:B------:R-:W-:-:S04]  /*2330*/  FFMA R27, R24, R27, R24 ;  /* 0x0000001b181b7223 */ /* 0x000fc80000000018 */
[----:B------:R-:W-:-:S04]  /*2340*/  FFMA R22, R0, R27, RZ ;  /* 0x0000001b00167223 */ /* 0x000fc800000000ff */
[----:B------:R-:W-:-:S04]  /*2350*/  FFMA R24, R3, R22, R0 ;  /* 0x0000001603187223 */ /* 0x000fc80000000000 */
[----:B------:R-:W-:Y:S01]  /*2360*/  FFMA R24, R27, R24, R22 ;  /* 0x000000181b187223 */ /* 0x000fe20000000016 */
[----:B------:R-:W-:-:S03]  /*2370*/  IADD3 R22, PT, PT, R25, 0x7f, -R20 ;  /* 0x0000007f19167810 */ /* 0x000fc60007ffe814 */
[----:B------:R-:W-:Y:S01]  /*2380*/  FFMA R3, R3, R24, R0 ;  /* 0x0000001803037223 */ /* 0x000fe20000000000 */
[----:B------:R-:W-:-:S03]  /*2390*/  IADD3 R21, PT, PT, R22, R21, RZ ;  /* 0x0000001516157210 */ /* 0x000fc60007ffe0ff */
        /* <DEDUP_REMOVED lines=17> */
[C---:B------:R-:W-:Y:S02]  /*24b0*/  IADD3 R3, PT, PT, R20.reuse, 0x20, RZ ;  /* 0x0000002014037810 */ /* 0x040fe40007ffe0ff */
[----:B------:R-:W-:Y:S02]  /*24c0*/  LOP3.LUT R21, R21, 0x7fffff, RZ, 0xc0, !PT ;  /* 0x007fffff15157812 */ /* 0x000fe400078ec0ff */
[C---:B------:R-:W-:Y:S02]  /*24d0*/  ISETP.NE.AND P2, PT, R20.reuse, RZ, PT ;  /* 0x000000ff1400720c */ /* 0x040fe40003f45270 */
[----:B------:R-:W-:Y:S02]  /*24e0*/  LOP3.LUT R24, R21, 0x800000, RZ, 0xfc, !PT ;  /* 0x0080000015187812 */ /* 0x000fe400078efcff */
[----:B------:R-:W-:-:S02]  /*24f0*/  ISETP.NE.AND P1, PT, R20, RZ, PT ;  /* 0x000000ff1400720c */ /* 0x000fc40003f25270 */
[----:B------:R-:W-:Y:S02]  /*2500*/  IADD3 R20, PT, PT, -R20, RZ, RZ ;  /* 0x000000ff14147210 */ /* 0x000fe40007ffe1ff */
[----:B------:R-:W-:Y:S02]  /*2510*/  SHF.L.U32 R3, R24, R3, RZ ;  /* 0x0000000318037219 */ /* 0x000fe400000006ff */
[----:B------:R-:W-:Y:S02]  /*2520*/  FSETP.NEU.FTZ.AND P0, PT, R22, R27, PT ;  /* 0x0000001b1600720b */ /* 0x000fe40003f1d000 */
        /* <DEDUP_REMOVED lines=11> */
.L_x_183:
[----:B------:R-:W-:-:S04]  /*25e0*/  LOP3.LUT R0, R0, 0x80000000, RZ, 0xc0, !PT ;  /* 0x8000000000007812 */ /* 0x000fc800078ec0ff */
[----:B------:R-:W-:Y:S01]  /*25f0*/  LOP3.LUT R0, R0, 0x7f800000, RZ, 0xfc, !PT ;  /* 0x7f80000000007812 */ /* 0x000fe200078efcff */
[----:B------:R-:W-:Y:S06]  /*2600*/  BRA `(.L_x_184) ;  /* 0x0000000000047947 */ /* 0x000fec0003800000 */
.L_x_182:
[----:B------:R-:W-:-:S07]  /*2610*/  LEA R0, R21, R0, 0x17 ;  /* 0x0000000015007211 */ /* 0x000fce00078eb8ff */
.L_x_184:
[----:B------:R-:W-:Y:S05]  /*2620*/  BSYNC.RECONVERGENT B1 ;  /* 0x0000000000017941 */ /* 0x000fea0003800200 */
.L_x_181:
[----:B------:R-:W-:Y:S05]  /*2630*/  BRA `(.L_x_185) ;  /* 0x0000000000207947 */ /* 0x000fea0003800000 */
.L_x_180:
[----:B------:R-:W-:-:S04]  /*2640*/  LOP3.LUT R0, R3, 0x80000000, R0, 0x48, !PT ;  /* 0x8000000003007812 */ /* 0x000fc800078e4800 */
[----:B------:R-:W-:Y:S01]  /*2650*/  LOP3.LUT R0, R0, 0x7f800000, RZ, 0xfc, !PT ;  /* 0x7f80000000007812 */ /* 0x000fe200078efcff */
[----:B------:R-:W-:Y:S06]  /*2660*/  BRA `(.L_x_185) ;  /* 0x0000000000147947 */ /* 0x000fec0003800000 */
.L_x_179:
[----:B------:R-:W-:Y:S01]  /*2670*/  LOP3.LUT R0, R3, 0x80000000, R0, 0x48, !PT ;  /* 0x8000000003007812 */ /* 0x000fe200078e4800 */
[----:B------:R-:W-:Y:S06]  /*2680*/  BRA `(.L_x_185) ;  /* 0x00000000000c7947 */ /* 0x000fec0003800000 */
.L_x_178:
[----:B------:R-:W0:Y:S01]  /*2690*/  MUFU.RSQ R0, -QNAN ;  /* 0xffc0000000007908 */ /* 0x000e220000001400 */
[----:B------:R-:W-:Y:S05]  /*26a0*/  BRA `(.L_x_185) ;  /* 0x0000000000047947 */ /* 0x000fea0003800000 */
.L_x_177:
[----:B------:R-:W-:-:S07]  /*26b0*/  FADD.FTZ R0, R0, R3 ;  /* 0x0000000300007221 */ /* 0x000fce0000010000 */
.L_x_185:
[----:B------:R-:W-:Y:S05]  /*26c0*/  BSYNC.RECONVERGENT B0 ;  /* 0x0000000000007941 */ /* 0x000fea0003800200 */
.L_x_175:
[----:B------:R-:W-:-:S04]  /*26d0*/  HFMA2 R3, -RZ, RZ, 0, 0 ;  /* 0x00000000ff037431 */ /* 0x000fc800000001ff */
[----:B0-----:R-:W-:Y:S05]  /*26e0*/  RET.REL.NODEC R2 `(_Z22compute_density_kernelPKfS0_S0_S0_Pfiiff) ;  /* 0xffffffd802447950 */ /* 0x001fea0003c3ffff */
.L_x_186:
        /* <DEDUP_REMOVED lines=9> */
.L_x_193:


//--------------------- .nv.shared.reserved.0     --------------------------
	.section	.nv.shared.reserved.0,"aw",@nobits
	.weak		__nv_reservedSMEM_offset_0_alias
	.size		__nv_reservedSMEM_offset_0_alias, 0, 64
	.other		__nv_reservedSMEM_offset_0_alias,@"STO_CUDA_RESERVED_SHARED STV_DEFAULT"
__nv_reservedSMEM_offset_0_alias:
	.zero		0
	.zero		64


//--------------------- .nv.constant0._Z34enforce_boundary_collisions_kernelPfS_ifffffff --------------------------
	.section	.nv.constant0._Z34enforce_boundary_collisions_kernelPfS_ifffffff,"a",@progbits
	.sectionflags	@""
	.align	4
.nv.constant0._Z34enforce_boundary_collisions_kernelPfS_ifffffff:
	.zero		944


//--------------------- .nv.constant0._Z26integrate_particles_kernelPfS_PKfS_S1_if --------------------------
	.section	.nv.constant0._Z26integrate_particles_kernelPfS_PKfS_S1_if,"a",@progbits
	.sectionflags	@""
	.align	4
.nv.constant0._Z26integrate_particles_kernelPfS_PKfS_S1_if:
	.zero		944


//--------------------- .nv.constant0._Z21compute_forces_kernelPKfS0_S0_S0_S0_S0_S0_Pfiifff --------------------------
	.section	.nv.constant0._Z21compute_forces_kernelPKfS0_S0_S0_S0_S0_S0_Pfiifff,"a",@progbits
	.sectionflags	@""
	.align	4
.nv.constant0._Z21compute_forces_kernelPKfS0_S0_S0_S0_S0_S0_Pfiifff:
	.zero		980


//--------------------- .nv.constant0._Z23compute_pressure_kernelPKfPfifff --------------------------
	.section	.nv.constant0._Z23compute_pressure_kernelPKfPfifff,"a",@progbits
	.sectionflags	@""
	.align	4
.nv.constant0._Z23compute_pressure_kernelPKfPfifff:
	.zero		928


//--------------------- .nv.constant0._Z22compute_density_kernelPKfS0_S0_S0_Pfiiff --------------------------
	.section	.nv.constant0._Z22compute_density_kernelPKfS0_S0_S0_Pfiiff,"a",@progbits
	.sectionflags	@""
	.align	4
.nv.constant0._Z22compute_density_kernelPKfS0_S0_S0_Pfiiff:
	.zero		952


//--------------------- SYMBOLS --------------------------

	.type		.nv.reservedSmem.offset0,@object
	.size		.nv.reservedSmem.offset0,0x4
